//
// Generated by NVIDIA NVVM Compiler
//
// Compiler Build ID: CL-36424714
// Cuda compilation tools, release 13.0, V13.0.88
// Based on NVVM 20.0.0
//

.version 9.0
.target sm_100
.address_size 64

	// .globl	_Z13conv2d_simplePfS_S_ii

.visible .entry _Z13conv2d_simplePfS_S_ii(
	.param .u64 .ptr .align 1 _Z13conv2d_simplePfS_S_ii_param_0,
	.param .u64 .ptr .align 1 _Z13conv2d_simplePfS_S_ii_param_1,
	.param .u64 .ptr .align 1 _Z13conv2d_simplePfS_S_ii_param_2,
	.param .u32 _Z13conv2d_simplePfS_S_ii_param_3,
	.param .u32 _Z13conv2d_simplePfS_S_ii_param_4
)
{
	.reg .pred 	%p<4>;
	.reg .b32 	%r<17>;
	.reg .b32 	%f<29>;
	.reg .b64 	%rd<14>;

	ld.param.u64 	%rd1, [_Z13conv2d_simplePfS_S_ii_param_0];
	ld.param.u64 	%rd2, [_Z13conv2d_simplePfS_S_ii_param_1];
	ld.param.u64 	%rd3, [_Z13conv2d_simplePfS_S_ii_param_2];
	ld.param.u32 	%r5, [_Z13conv2d_simplePfS_S_ii_param_3];
	ld.param.u32 	%r6, [_Z13conv2d_simplePfS_S_ii_param_4];
	mov.u32 	%r7, %ctaid.y;
	mov.u32 	%r8, %ntid.y;
	mov.u32 	%r9, %tid.y;
	mad.lo.s32 	%r1, %r7, %r8, %r9;
	mov.u32 	%r10, %ctaid.x;
	mov.u32 	%r11, %ntid.x;
	mov.u32 	%r12, %tid.x;
	mad.lo.s32 	%r13, %r10, %r11, %r12;
	add.s32 	%r14, %r5, -2;
	add.s32 	%r3, %r6, -2;
	setp.ge.s32 	%p1, %r1, %r14;
	setp.ge.s32 	%p2, %r13, %r3;
	or.pred  	%p3, %p1, %p2;
	@%p3 bra 	$L__BB0_2;
	cvta.to.global.u64 	%rd4, %rd3;
	cvta.to.global.u64 	%rd5, %rd1;
	cvta.to.global.u64 	%rd6, %rd2;
	mad.lo.s32 	%r15, %r1, %r6, %r13;
	mul.wide.s32 	%rd7, %r15, 4;
	add.s64 	%rd8, %rd5, %rd7;
	ld.global.f32 	%f1, [%rd8];
	ld.global.f32 	%f2, [%rd6];
	fma.rn.f32 	%f3, %f1, %f2, 0f00000000;
	ld.global.f32 	%f4, [%rd8+4];
	ld.global.f32 	%f5, [%rd6+4];
	fma.rn.f32 	%f6, %f4, %f5, %f3;
	ld.global.f32 	%f7, [%rd8+8];
	ld.global.f32 	%f8, [%rd6+8];
	fma.rn.f32 	%f9, %f7, %f8, %f6;
	mul.wide.s32 	%rd9, %r6, 4;
	add.s64 	%rd10, %rd8, %rd9;
	ld.global.f32 	%f10, [%rd10];
	ld.global.f32 	%f11, [%rd6+12];
	fma.rn.f32 	%f12, %f10, %f11, %f9;
	ld.global.f32 	%f13, [%rd10+4];
	ld.global.f32 	%f14, [%rd6+16];
	fma.rn.f32 	%f15, %f13, %f14, %f12;
	ld.global.f32 	%f16, [%rd10+8];
	ld.global.f32 	%f17, [%rd6+20];
	fma.rn.f32 	%f18, %f16, %f17, %f15;
	add.s64 	%rd11, %rd10, %rd9;
	ld.global.f32 	%f19, [%rd11];
	ld.global.f32 	%f20, [%rd6+24];
	fma.rn.f32 	%f21, %f19, %f20, %f18;
	ld.global.f32 	%f22, [%rd11+4];
	ld.global.f32 	%f23, [%rd6+28];
	fma.rn.f32 	%f24, %f22, %f23, %f21;
	ld.global.f32 	%f25, [%rd11+8];
	ld.global.f32 	%f26, [%rd6+32];
	fma.rn.f32 	%f27, %f25, %f26, %f24;
	mad.lo.s32 	%r16, %r1, %r3, %r13;
	max.f32 	%f28, %f27, 0f00000000;
	mul.wide.s32 	%rd12, %r16, 4;
	add.s64 	%rd13, %rd4, %rd12;
	st.global.f32 	[%rd13], %f28;
$L__BB0_2:
	ret;

}
	// .globl	_Z15conv2d_advancedPfS_S_S_iiiiiiiiiii
.visible .entry _Z15conv2d_advancedPfS_S_S_iiiiiiiiiii(
	.param .u64 .ptr .align 1 _Z15conv2d_advancedPfS_S_S_iiiiiiiiiii_param_0,
	.param .u64 .ptr .align 1 _Z15conv2d_advancedPfS_S_S_iiiiiiiiiii_param_1,
	.param .u64 .ptr .align 1 _Z15conv2d_advancedPfS_S_S_iiiiiiiiiii_param_2,
	.param .u64 .ptr .align 1 _Z15conv2d_advancedPfS_S_S_iiiiiiiiiii_param_3,
	.param .u32 _Z15conv2d_advancedPfS_S_S_iiiiiiiiiii_param_4,
	.param .u32 _Z15conv2d_advancedPfS_S_S_iiiiiiiiiii_param_5,
	.param .u32 _Z15conv2d_advancedPfS_S_S_iiiiiiiiiii_param_6,
	.param .u32 _Z15conv2d_advancedPfS_S_S_iiiiiiiiiii_param_7,
	.param .u32 _Z15conv2d_advancedPfS_S_S_iiiiiiiiiii_param_8,
	.param .u32 _Z15conv2d_advancedPfS_S_S_iiiiiiiiiii_param_9,
	.param .u32 _Z15conv2d_advancedPfS_S_S_iiiiiiiiiii_param_10,
	.param .u32 _Z15conv2d_advancedPfS_S_S_iiiiiiiiiii_param_11,
	.param .u32 _Z15conv2d_advancedPfS_S_S_iiiiiiiiiii_param_12,
	.param .u32 _Z15conv2d_advancedPfS_S_S_iiiiiiiiiii_param_13,
	.param .u32 _Z15conv2d_advancedPfS_S_S_iiiiiiiiiii_param_14
)
{
	.reg .pred 	%p<218>;
	.reg .b32 	%r<422>;
	.reg .b32 	%f<281>;
	.reg .b64 	%rd<163>;

	ld.param.u64 	%rd6, [_Z15conv2d_advancedPfS_S_S_iiiiiiiiiii_param_0];
	ld.param.u64 	%rd7, [_Z15conv2d_advancedPfS_S_S_iiiiiiiiiii_param_1];
	ld.param.u64 	%rd5, [_Z15conv2d_advancedPfS_S_S_iiiiiiiiiii_param_2];
	ld.param.u64 	%rd8, [_Z15conv2d_advancedPfS_S_S_iiiiiiiiiii_param_3];
	ld.param.u32 	%r164, [_Z15conv2d_advancedPfS_S_S_iiiiiiiiiii_param_5];
	ld.param.u32 	%r165, [_Z15conv2d_advancedPfS_S_S_iiiiiiiiiii_param_6];
	ld.param.u32 	%r173, [_Z15conv2d_advancedPfS_S_S_iiiiiiiiiii_param_7];
	ld.param.u32 	%r166, [_Z15conv2d_advancedPfS_S_S_iiiiiiiiiii_param_8];
	ld.param.u32 	%r169, [_Z15conv2d_advancedPfS_S_S_iiiiiiiiiii_param_11];
	ld.param.u32 	%r170, [_Z15conv2d_advancedPfS_S_S_iiiiiiiiiii_param_12];
	ld.param.u32 	%r171, [_Z15conv2d_advancedPfS_S_S_iiiiiiiiiii_param_13];
	ld.param.u32 	%r172, [_Z15conv2d_advancedPfS_S_S_iiiiiiiiiii_param_14];
	cvta.to.global.u64 	%rd1, %rd7;
	cvta.to.global.u64 	%rd2, %rd6;
	cvta.to.global.u64 	%rd3, %rd8;
	cvta.to.global.u64 	%rd4, %rd5;
	mov.u32 	%r174, %ctaid.y;
	mov.u32 	%r175, %ntid.y;
	mov.u32 	%r176, %tid.y;
	mad.lo.s32 	%r1, %r174, %r175, %r176;
	mov.u32 	%r177, %ctaid.x;
	mov.u32 	%r178, %ntid.x;
	mov.u32 	%r179, %tid.x;
	mad.lo.s32 	%r2, %r177, %r178, %r179;
	setp.ge.s32 	%p3, %r1, %r173;
	setp.ge.s32 	%p4, %r2, %r166;
	or.pred  	%p5, %p3, %p4;
	setp.lt.s32 	%p6, %r165, 1;
	or.pred  	%p7, %p5, %p6;
	@%p7 bra 	$L__BB1_136;
	ld.param.u32 	%r364, [_Z15conv2d_advancedPfS_S_S_iiiiiiiiiii_param_9];
	setp.lt.s32 	%p8, %r364, 1;
	mul.lo.s32 	%r180, %r171, %r1;
	sub.s32 	%r3, %r180, %r169;
	mul.lo.s32 	%r4, %r172, %r2;
	sub.s32 	%r5, %r4, %r170;
	mad.lo.s32 	%r181, %r166, %r1, %r2;
	mul.lo.s32 	%r6, %r181, %r165;
	@%p8 bra 	$L__BB1_112;
	ld.param.u32 	%r367, [_Z15conv2d_advancedPfS_S_S_iiiiiiiiiii_param_10];
	setp.lt.s32 	%p26, %r367, 1;
	@%p26 bra 	$L__BB1_92;
	setp.ne.s64 	%p42, %rd5, 0;
	@%p42 bra 	$L__BB1_48;
	ld.param.u32 	%r370, [_Z15conv2d_advancedPfS_S_S_iiiiiiiiiii_param_10];
	and.b32  	%r7, %r370, 2147483640;
	shl.b32 	%r8, %r165, 3;
	add.s32 	%r9, %r5, 3;
	add.s32 	%r10, %r5, 1;
	add.s32 	%r11, %r5, 2;
	add.s32 	%r12, %r5, 4;
	add.s32 	%r13, %r5, 5;
	add.s32 	%r14, %r5, 6;
	add.s32 	%r15, %r5, 7;
	mov.b32 	%r376, 0;
$L__BB1_5:
	mov.f32 	%f237, 0f00000000;
	mov.b32 	%r377, 0;
$L__BB1_6:
	ld.param.u32 	%r371, [_Z15conv2d_advancedPfS_S_S_iiiiiiiiiii_param_10];
	ld.param.u32 	%r363, [_Z15conv2d_advancedPfS_S_S_iiiiiiiiiii_param_4];
	setp.lt.u32 	%p130, %r371, 8;
	add.s32 	%r301, %r3, %r377;
	setp.gt.s32 	%p131, %r301, -1;
	setp.lt.s32 	%p132, %r301, %r363;
	and.pred  	%p1, %p131, %p132;
	mul.lo.s32 	%r18, %r301, %r164;
	mul.lo.s32 	%r19, %r377, %r371;
	mov.b32 	%r397, 0;
	@%p130 bra 	$L__BB1_25;
	ld.param.u32 	%r372, [_Z15conv2d_advancedPfS_S_S_iiiiiiiiiii_param_10];
	and.b32  	%r302, %r372, 2147483640;
	neg.s32 	%r395, %r302;
	add.s32 	%r303, %r19, 7;
	mad.lo.s32 	%r394, %r165, %r303, %r376;
	add.s32 	%r304, %r19, 6;
	mad.lo.s32 	%r393, %r165, %r304, %r376;
	add.s32 	%r305, %r19, 5;
	mad.lo.s32 	%r392, %r165, %r305, %r376;
	add.s32 	%r306, %r19, 4;
	mad.lo.s32 	%r391, %r165, %r306, %r376;
	add.s32 	%r307, %r19, 3;
	mad.lo.s32 	%r390, %r165, %r307, %r376;
	add.s32 	%r308, %r19, 2;
	mad.lo.s32 	%r389, %r165, %r308, %r376;
	mad.lo.s32 	%r309, %r165, %r19, %r165;
	add.s32 	%r388, %r376, %r309;
	mul.lo.s32 	%r310, %r372, %r165;
	mad.lo.s32 	%r387, %r310, %r377, %r376;
	add.s32 	%r311, %r10, %r18;
	mad.lo.s32 	%r385, %r165, %r311, %r376;
	add.s32 	%r312, %r11, %r18;
	mad.lo.s32 	%r384, %r165, %r312, %r376;
	add.s32 	%r313, %r9, %r18;
	mad.lo.s32 	%r383, %r165, %r313, %r376;
	add.s32 	%r314, %r12, %r18;
	mad.lo.s32 	%r382, %r165, %r314, %r376;
	add.s32 	%r315, %r13, %r18;
	mad.lo.s32 	%r381, %r165, %r315, %r376;
	add.s32 	%r316, %r14, %r18;
	mad.lo.s32 	%r380, %r165, %r316, %r376;
	add.s32 	%r317, %r15, %r18;
	mad.lo.s32 	%r379, %r165, %r317, %r376;
	add.s32 	%r318, %r5, %r18;
	mad.lo.s32 	%r378, %r165, %r318, %r376;
	mov.u32 	%r386, %r9;
$L__BB1_8:
	.pragma "nounroll";
	add.s32 	%r319, %r386, -3;
	setp.gt.s32 	%p133, %r319, -1;
	setp.lt.s32 	%p134, %r319, %r164;
	and.pred  	%p135, %p133, %p134;
	and.pred  	%p136, %p1, %p135;
	not.pred 	%p137, %p136;
	@%p137 bra 	$L__BB1_10;
	mul.wide.s32 	%rd101, %r378, 4;
	add.s64 	%rd102, %rd2, %rd101;
	ld.global.f32 	%f202, [%rd102];
	mul.wide.s32 	%rd103, %r387, 4;
	add.s64 	%rd104, %rd1, %rd103;
	ld.global.f32 	%f203, [%rd104];
	fma.rn.f32 	%f237, %f202, %f203, %f237;
$L__BB1_10:
	add.s32 	%r320, %r386, -2;
	setp.gt.s32 	%p138, %r320, -1;
	setp.lt.s32 	%p139, %r320, %r164;
	and.pred  	%p140, %p138, %p139;
	and.pred  	%p141, %p1, %p140;
	not.pred 	%p142, %p141;
	@%p142 bra 	$L__BB1_12;
	mul.wide.s32 	%rd105, %r385, 4;
	add.s64 	%rd106, %rd2, %rd105;
	ld.global.f32 	%f204, [%rd106];
	mul.wide.s32 	%rd107, %r388, 4;
	add.s64 	%rd108, %rd1, %rd107;
	ld.global.f32 	%f205, [%rd108];
	fma.rn.f32 	%f237, %f204, %f205, %f237;
$L__BB1_12:
	add.s32 	%r321, %r386, -1;
	setp.gt.s32 	%p143, %r321, -1;
	setp.lt.s32 	%p144, %r321, %r164;
	and.pred  	%p145, %p143, %p144;
	and.pred  	%p146, %p1, %p145;
	not.pred 	%p147, %p146;
	@%p147 bra 	$L__BB1_14;
	mul.wide.s32 	%rd109, %r384, 4;
	add.s64 	%rd110, %rd2, %rd109;
	ld.global.f32 	%f206, [%rd110];
	mul.wide.s32 	%rd111, %r389, 4;
	add.s64 	%rd112, %rd1, %rd111;
	ld.global.f32 	%f207, [%rd112];
	fma.rn.f32 	%f237, %f206, %f207, %f237;
$L__BB1_14:
	setp.gt.s32 	%p148, %r386, -1;
	setp.lt.s32 	%p149, %r386, %r164;
	and.pred  	%p150, %p148, %p149;
	and.pred  	%p151, %p1, %p150;
	not.pred 	%p152, %p151;
	@%p152 bra 	$L__BB1_16;
	mul.wide.s32 	%rd113, %r383, 4;
	add.s64 	%rd114, %rd2, %rd113;
	ld.global.f32 	%f208, [%rd114];
	mul.wide.s32 	%rd115, %r390, 4;
	add.s64 	%rd116, %rd1, %rd115;
	ld.global.f32 	%f209, [%rd116];
	fma.rn.f32 	%f237, %f208, %f209, %f237;
$L__BB1_16:
	add.s32 	%r322, %r386, 1;
	setp.gt.s32 	%p153, %r322, -1;
	setp.lt.s32 	%p154, %r322, %r164;
	and.pred  	%p155, %p153, %p154;
	and.pred  	%p156, %p1, %p155;
	not.pred 	%p157, %p156;
	@%p157 bra 	$L__BB1_18;
	mul.wide.s32 	%rd117, %r382, 4;
	add.s64 	%rd118, %rd2, %rd117;
	ld.global.f32 	%f210, [%rd118];
	mul.wide.s32 	%rd119, %r391, 4;
	add.s64 	%rd120, %rd1, %rd119;
	ld.global.f32 	%f211, [%rd120];
	fma.rn.f32 	%f237, %f210, %f211, %f237;
$L__BB1_18:
	add.s32 	%r323, %r386, 2;
	setp.gt.s32 	%p158, %r323, -1;
	setp.lt.s32 	%p159, %r323, %r164;
	and.pred  	%p160, %p158, %p159;
	and.pred  	%p161, %p1, %p160;
	not.pred 	%p162, %p161;
	@%p162 bra 	$L__BB1_20;
	mul.wide.s32 	%rd121, %r381, 4;
	add.s64 	%rd122, %rd2, %rd121;
	ld.global.f32 	%f212, [%rd122];
	mul.wide.s32 	%rd123, %r392, 4;
	add.s64 	%rd124, %rd1, %rd123;
	ld.global.f32 	%f213, [%rd124];
	fma.rn.f32 	%f237, %f212, %f213, %f237;
$L__BB1_20:
	add.s32 	%r324, %r386, 3;
	setp.gt.s32 	%p163, %r324, -1;
	setp.lt.s32 	%p164, %r324, %r164;
	and.pred  	%p165, %p163, %p164;
	and.pred  	%p166, %p1, %p165;
	not.pred 	%p167, %p166;
	@%p167 bra 	$L__BB1_22;
	mul.wide.s32 	%rd125, %r380, 4;
	add.s64 	%rd126, %rd2, %rd125;
	ld.global.f32 	%f214, [%rd126];
	mul.wide.s32 	%rd127, %r393, 4;
	add.s64 	%rd128, %rd1, %rd127;
	ld.global.f32 	%f215, [%rd128];
	fma.rn.f32 	%f237, %f214, %f215, %f237;
$L__BB1_22:
	add.s32 	%r325, %r386, 4;
	setp.gt.s32 	%p168, %r325, -1;
	setp.lt.s32 	%p169, %r325, %r164;
	and.pred  	%p170, %p168, %p169;
	and.pred  	%p171, %p1, %p170;
	not.pred 	%p172, %p171;
	@%p172 bra 	$L__BB1_24;
	mul.wide.s32 	%rd129, %r379, 4;
	add.s64 	%rd130, %rd2, %rd129;
	ld.global.f32 	%f216, [%rd130];
	mul.wide.s32 	%rd131, %r394, 4;
	add.s64 	%rd132, %rd1, %rd131;
	ld.global.f32 	%f217, [%rd132];
	fma.rn.f32 	%f237, %f216, %f217, %f237;
$L__BB1_24:
	add.s32 	%r395, %r395, 8;
	add.s32 	%r394, %r394, %r8;
	add.s32 	%r393, %r393, %r8;
	add.s32 	%r392, %r392, %r8;
	add.s32 	%r391, %r391, %r8;
	add.s32 	%r390, %r390, %r8;
	add.s32 	%r389, %r389, %r8;
	add.s32 	%r388, %r388, %r8;
	add.s32 	%r387, %r387, %r8;
	add.s32 	%r386, %r386, 8;
	add.s32 	%r385, %r385, %r8;
	add.s32 	%r384, %r384, %r8;
	add.s32 	%r383, %r383, %r8;
	add.s32 	%r382, %r382, %r8;
	add.s32 	%r381, %r381, %r8;
	add.s32 	%r380, %r380, %r8;
	add.s32 	%r379, %r379, %r8;
	add.s32 	%r378, %r378, %r8;
	setp.ne.s32 	%p173, %r395, 0;
	mov.u32 	%r397, %r7;
	@%p173 bra 	$L__BB1_8;
$L__BB1_25:
	ld.param.u32 	%r373, [_Z15conv2d_advancedPfS_S_S_iiiiiiiiiii_param_10];
	and.b32  	%r74, %r373, 7;
	setp.eq.s32 	%p174, %r74, 0;
	@%p174 bra 	$L__BB1_46;
	add.s32 	%r326, %r74, -1;
	setp.lt.u32 	%p175, %r326, 3;
	@%p175 bra 	$L__BB1_36;
	add.s32 	%r75, %r5, %r397;
	setp.gt.s32 	%p176, %r75, -1;
	setp.lt.s32 	%p177, %r75, %r164;
	and.pred  	%p178, %p176, %p177;
	and.pred  	%p180, %p1, %p178;
	not.pred 	%p181, %p180;
	@%p181 bra 	$L__BB1_29;
	add.s32 	%r327, %r75, %r18;
	mad.lo.s32 	%r328, %r327, %r165, %r376;
	add.s32 	%r329, %r397, %r19;
	mad.lo.s32 	%r330, %r329, %r165, %r376;
	mul.wide.s32 	%rd133, %r328, 4;
	add.s64 	%rd134, %rd2, %rd133;
	ld.global.f32 	%f219, [%rd134];
	mul.wide.s32 	%rd135, %r330, 4;
	add.s64 	%rd136, %rd1, %rd135;
	ld.global.f32 	%f220, [%rd136];
	fma.rn.f32 	%f237, %f219, %f220, %f237;
$L__BB1_29:
	add.s32 	%r76, %r75, 1;
	setp.gt.s32 	%p182, %r76, -1;
	setp.lt.s32 	%p183, %r76, %r164;
	and.pred  	%p184, %p182, %p183;
	and.pred  	%p185, %p1, %p184;
	not.pred 	%p186, %p185;
	@%p186 bra 	$L__BB1_31;
	add.s32 	%r331, %r397, %r19;
	add.s32 	%r332, %r76, %r18;
	mad.lo.s32 	%r333, %r332, %r165, %r376;
	mad.lo.s32 	%r334, %r165, %r331, %r165;
	add.s32 	%r335, %r334, %r376;
	mul.wide.s32 	%rd137, %r333, 4;
	add.s64 	%rd138, %rd2, %rd137;
	ld.global.f32 	%f221, [%rd138];
	mul.wide.s32 	%rd139, %r335, 4;
	add.s64 	%rd140, %rd1, %rd139;
	ld.global.f32 	%f222, [%rd140];
	fma.rn.f32 	%f237, %f221, %f222, %f237;
$L__BB1_31:
	add.s32 	%r77, %r75, 2;
	setp.gt.s32 	%p187, %r77, -1;
	setp.lt.s32 	%p188, %r77, %r164;
	and.pred  	%p189, %p187, %p188;
	and.pred  	%p190, %p1, %p189;
	not.pred 	%p191, %p190;
	@%p191 bra 	$L__BB1_33;
	add.s32 	%r336, %r397, %r19;
	add.s32 	%r337, %r77, %r18;
	mad.lo.s32 	%r338, %r337, %r165, %r376;
	add.s32 	%r339, %r336, 2;
	mad.lo.s32 	%r340, %r339, %r165, %r376;
	mul.wide.s32 	%rd141, %r338, 4;
	add.s64 	%rd142, %rd2, %rd141;
	ld.global.f32 	%f223, [%rd142];
	mul.wide.s32 	%rd143, %r340, 4;
	add.s64 	%rd144, %rd1, %rd143;
	ld.global.f32 	%f224, [%rd144];
	fma.rn.f32 	%f237, %f223, %f224, %f237;
$L__BB1_33:
	add.s32 	%r78, %r75, 3;
	setp.gt.s32 	%p192, %r78, -1;
	setp.lt.s32 	%p193, %r78, %r164;
	and.pred  	%p194, %p192, %p193;
	and.pred  	%p195, %p1, %p194;
	not.pred 	%p196, %p195;
	@%p196 bra 	$L__BB1_35;
	add.s32 	%r341, %r397, %r19;
	add.s32 	%r342, %r78, %r18;
	mad.lo.s32 	%r343, %r342, %r165, %r376;
	add.s32 	%r344, %r341, 3;
	mad.lo.s32 	%r345, %r344, %r165, %r376;
	mul.wide.s32 	%rd145, %r343, 4;
	add.s64 	%rd146, %rd2, %rd145;
	ld.global.f32 	%f225, [%rd146];
	mul.wide.s32 	%rd147, %r345, 4;
	add.s64 	%rd148, %rd1, %rd147;
	ld.global.f32 	%f226, [%rd148];
	fma.rn.f32 	%f237, %f225, %f226, %f237;
$L__BB1_35:
	add.s32 	%r397, %r397, 4;
$L__BB1_36:
	ld.param.u32 	%r374, [_Z15conv2d_advancedPfS_S_S_iiiiiiiiiii_param_10];
	and.b32  	%r346, %r374, 3;
	setp.eq.s32 	%p197, %r346, 0;
	@%p197 bra 	$L__BB1_46;
	setp.eq.s32 	%p198, %r346, 1;
	@%p198 bra 	$L__BB1_43;
	add.s32 	%r81, %r5, %r397;
	setp.gt.s32 	%p199, %r81, -1;
	setp.lt.s32 	%p200, %r81, %r164;
	and.pred  	%p201, %p199, %p200;
	and.pred  	%p202, %p1, %p201;
	not.pred 	%p203, %p202;
	@%p203 bra 	$L__BB1_40;
	add.s32 	%r347, %r81, %r18;
	mad.lo.s32 	%r348, %r347, %r165, %r376;
	add.s32 	%r349, %r397, %r19;
	mad.lo.s32 	%r350, %r349, %r165, %r376;
	mul.wide.s32 	%rd149, %r348, 4;
	add.s64 	%rd150, %rd2, %rd149;
	ld.global.f32 	%f228, [%rd150];
	mul.wide.s32 	%rd151, %r350, 4;
	add.s64 	%rd152, %rd1, %rd151;
	ld.global.f32 	%f229, [%rd152];
	fma.rn.f32 	%f237, %f228, %f229, %f237;
$L__BB1_40:
	add.s32 	%r82, %r81, 1;
	setp.gt.s32 	%p204, %r82, -1;
	setp.lt.s32 	%p205, %r82, %r164;
	and.pred  	%p206, %p204, %p205;
	and.pred  	%p207, %p1, %p206;
	not.pred 	%p208, %p207;
	@%p208 bra 	$L__BB1_42;
	add.s32 	%r351, %r397, %r19;
	add.s32 	%r352, %r82, %r18;
	mad.lo.s32 	%r353, %r352, %r165, %r376;
	mad.lo.s32 	%r354, %r165, %r351, %r165;
	add.s32 	%r355, %r354, %r376;
	mul.wide.s32 	%rd153, %r353, 4;
	add.s64 	%rd154, %rd2, %rd153;
	ld.global.f32 	%f230, [%rd154];
	mul.wide.s32 	%rd155, %r355, 4;
	add.s64 	%rd156, %rd1, %rd155;
	ld.global.f32 	%f231, [%rd156];
	fma.rn.f32 	%f237, %f230, %f231, %f237;
$L__BB1_42:
	add.s32 	%r397, %r397, 2;
$L__BB1_43:
	ld.param.u32 	%r375, [_Z15conv2d_advancedPfS_S_S_iiiiiiiiiii_param_10];
	and.b32  	%r356, %r375, 1;
	setp.eq.b32 	%p209, %r356, 1;
	not.pred 	%p210, %p209;
	@%p210 bra 	$L__BB1_46;
	add.s32 	%r85, %r5, %r397;
	setp.gt.s32 	%p211, %r85, -1;
	setp.lt.s32 	%p212, %r85, %r164;
	and.pred  	%p213, %p211, %p212;
	and.pred  	%p214, %p1, %p213;
	not.pred 	%p215, %p214;
	@%p215 bra 	$L__BB1_46;
	add.s32 	%r357, %r85, %r18;
	mad.lo.s32 	%r358, %r357, %r165, %r376;
	add.s32 	%r359, %r397, %r19;
	mad.lo.s32 	%r360, %r359, %r165, %r376;
	mul.wide.s32 	%rd157, %r358, 4;
	add.s64 	%rd158, %rd2, %rd157;
	ld.global.f32 	%f232, [%rd158];
	mul.wide.s32 	%rd159, %r360, 4;
	add.s64 	%rd160, %rd1, %rd159;
	ld.global.f32 	%f233, [%rd160];
	fma.rn.f32 	%f237, %f232, %f233, %f237;
$L__BB1_46:
	ld.param.u32 	%r366, [_Z15conv2d_advancedPfS_S_S_iiiiiiiiiii_param_9];
	add.s32 	%r377, %r377, 1;
	setp.ne.s32 	%p216, %r377, %r366;
	@%p216 bra 	$L__BB1_6;
	add.s32 	%r361, %r376, %r6;
	max.f32 	%f234, %f237, 0f00000000;
	mul.wide.s32 	%rd161, %r361, 4;
	add.s64 	%rd162, %rd3, %rd161;
	st.global.f32 	[%rd162], %f234;
	add.s32 	%r376, %r376, 1;
	setp.eq.s32 	%p217, %r376, %r165;
	@%p217 bra 	$L__BB1_136;
	bra.uni 	$L__BB1_5;
$L__BB1_48:
	ld.param.u32 	%r368, [_Z15conv2d_advancedPfS_S_S_iiiiiiiiiii_param_10];
	and.b32  	%r88, %r368, 7;
	add.s32 	%r89, %r88, -1;
	and.b32  	%r90, %r368, 3;
	and.b32  	%r91, %r368, 2147483640;
	and.b32  	%r92, %r368, 1;
	mov.b32 	%r399, 0;
$L__BB1_49:
	ld.global.f32 	%f260, [%rd4];
	mov.b32 	%r400, 0;
$L__BB1_50:
	ld.param.u32 	%r369, [_Z15conv2d_advancedPfS_S_S_iiiiiiiiiii_param_10];
	ld.param.u32 	%r362, [_Z15conv2d_advancedPfS_S_S_iiiiiiiiiii_param_4];
	setp.lt.u32 	%p43, %r369, 8;
	add.s32 	%r223, %r3, %r400;
	setp.gt.s32 	%p44, %r223, -1;
	setp.lt.s32 	%p45, %r223, %r362;
	and.pred  	%p2, %p44, %p45;
	mul.lo.s32 	%r95, %r223, %r164;
	mul.lo.s32 	%r96, %r400, %r369;
	mov.b32 	%r403, 0;
	@%p43 bra 	$L__BB1_69;
	mov.b32 	%r401, 0;
$L__BB1_52:
	.pragma "nounroll";
	add.s32 	%r98, %r5, %r401;
	setp.gt.s32 	%p46, %r98, -1;
	setp.lt.s32 	%p47, %r98, %r164;
	and.pred  	%p48, %p46, %p47;
	and.pred  	%p49, %p2, %p48;
	not.pred 	%p50, %p49;
	@%p50 bra 	$L__BB1_54;
	add.s32 	%r225, %r98, %r95;
	mad.lo.s32 	%r226, %r225, %r165, %r399;
	add.s32 	%r227, %r401, %r96;
	mad.lo.s32 	%r228, %r227, %r165, %r399;
	mul.wide.s32 	%rd39, %r226, 4;
	add.s64 	%rd40, %rd2, %rd39;
	ld.global.f32 	%f167, [%rd40];
	mul.wide.s32 	%rd41, %r228, 4;
	add.s64 	%rd42, %rd1, %rd41;
	ld.global.f32 	%f168, [%rd42];
	fma.rn.f32 	%f260, %f167, %f168, %f260;
$L__BB1_54:
	add.s32 	%r99, %r98, 1;
	setp.gt.s32 	%p51, %r99, -1;
	setp.lt.s32 	%p52, %r99, %r164;
	and.pred  	%p53, %p51, %p52;
	and.pred  	%p54, %p2, %p53;
	not.pred 	%p55, %p54;
	@%p55 bra 	$L__BB1_56;
	add.s32 	%r229, %r401, %r96;
	add.s32 	%r230, %r99, %r95;
	mad.lo.s32 	%r231, %r230, %r165, %r399;
	mad.lo.s32 	%r232, %r165, %r229, %r165;
	add.s32 	%r233, %r232, %r399;
	mul.wide.s32 	%rd43, %r231, 4;
	add.s64 	%rd44, %rd2, %rd43;
	ld.global.f32 	%f169, [%rd44];
	mul.wide.s32 	%rd45, %r233, 4;
	add.s64 	%rd46, %rd1, %rd45;
	ld.global.f32 	%f170, [%rd46];
	fma.rn.f32 	%f260, %f169, %f170, %f260;
$L__BB1_56:
	add.s32 	%r100, %r98, 2;
	setp.gt.s32 	%p56, %r100, -1;
	setp.lt.s32 	%p57, %r100, %r164;
	and.pred  	%p58, %p56, %p57;
	and.pred  	%p59, %p2, %p58;
	not.pred 	%p60, %p59;
	@%p60 bra 	$L__BB1_58;
	add.s32 	%r234, %r401, %r96;
	add.s32 	%r235, %r100, %r95;
	mad.lo.s32 	%r236, %r235, %r165, %r399;
	add.s32 	%r237, %r234, 2;
	mad.lo.s32 	%r238, %r237, %r165, %r399;
	mul.wide.s32 	%rd47, %r236, 4;
	add.s64 	%rd48, %rd2, %rd47;
	ld.global.f32 	%f171, [%rd48];
	mul.wide.s32 	%rd49, %r238, 4;
	add.s64 	%rd50, %rd1, %rd49;
	ld.global.f32 	%f172, [%rd50];
	fma.rn.f32 	%f260, %f171, %f172, %f260;
$L__BB1_58:
	add.s32 	%r101, %r98, 3;
	setp.gt.s32 	%p61, %r101, -1;
	setp.lt.s32 	%p62, %r101, %r164;
	and.pred  	%p63, %p61, %p62;
	and.pred  	%p64, %p2, %p63;
	not.pred 	%p65, %p64;
	@%p65 bra 	$L__BB1_60;
	add.s32 	%r239, %r401, %r96;
	add.s32 	%r240, %r101, %r95;
	mad.lo.s32 	%r241, %r240, %r165, %r399;
	add.s32 	%r242, %r239, 3;
	mad.lo.s32 	%r243, %r242, %r165, %r399;
	mul.wide.s32 	%rd51, %r241, 4;
	add.s64 	%rd52, %rd2, %rd51;
	ld.global.f32 	%f173, [%rd52];
	mul.wide.s32 	%rd53, %r243, 4;
	add.s64 	%rd54, %rd1, %rd53;
	ld.global.f32 	%f174, [%rd54];
	fma.rn.f32 	%f260, %f173, %f174, %f260;
$L__BB1_60:
	add.s32 	%r102, %r98, 4;
	setp.gt.s32 	%p66, %r102, -1;
	setp.lt.s32 	%p67, %r102, %r164;
	and.pred  	%p68, %p66, %p67;
	and.pred  	%p69, %p2, %p68;
	not.pred 	%p70, %p69;
	@%p70 bra 	$L__BB1_62;
	add.s32 	%r244, %r401, %r96;
	add.s32 	%r245, %r102, %r95;
	mad.lo.s32 	%r246, %r245, %r165, %r399;
	add.s32 	%r247, %r244, 4;
	mad.lo.s32 	%r248, %r247, %r165, %r399;
	mul.wide.s32 	%rd55, %r246, 4;
	add.s64 	%rd56, %rd2, %rd55;
	ld.global.f32 	%f175, [%rd56];
	mul.wide.s32 	%rd57, %r248, 4;
	add.s64 	%rd58, %rd1, %rd57;
	ld.global.f32 	%f176, [%rd58];
	fma.rn.f32 	%f260, %f175, %f176, %f260;
$L__BB1_62:
	add.s32 	%r103, %r98, 5;
	setp.gt.s32 	%p71, %r103, -1;
	setp.lt.s32 	%p72, %r103, %r164;
	and.pred  	%p73, %p71, %p72;
	and.pred  	%p74, %p2, %p73;
	not.pred 	%p75, %p74;
	@%p75 bra 	$L__BB1_64;
	add.s32 	%r249, %r401, %r96;
	add.s32 	%r250, %r103, %r95;
	mad.lo.s32 	%r251, %r250, %r165, %r399;
	add.s32 	%r252, %r249, 5;
	mad.lo.s32 	%r253, %r252, %r165, %r399;
	mul.wide.s32 	%rd59, %r251, 4;
	add.s64 	%rd60, %rd2, %rd59;
	ld.global.f32 	%f177, [%rd60];
	mul.wide.s32 	%rd61, %r253, 4;
	add.s64 	%rd62, %rd1, %rd61;
	ld.global.f32 	%f178, [%rd62];
	fma.rn.f32 	%f260, %f177, %f178, %f260;
$L__BB1_64:
	add.s32 	%r104, %r98, 6;
	setp.gt.s32 	%p76, %r104, -1;
	setp.lt.s32 	%p77, %r104, %r164;
	and.pred  	%p78, %p76, %p77;
	and.pred  	%p79, %p2, %p78;
	not.pred 	%p80, %p79;
	@%p80 bra 	$L__BB1_66;
	add.s32 	%r254, %r401, %r96;
	add.s32 	%r255, %r104, %r95;
	mad.lo.s32 	%r256, %r255, %r165, %r399;
	add.s32 	%r257, %r254, 6;
	mad.lo.s32 	%r258, %r257, %r165, %r399;
	mul.wide.s32 	%rd63, %r256, 4;
	add.s64 	%rd64, %rd2, %rd63;
	ld.global.f32 	%f179, [%rd64];
	mul.wide.s32 	%rd65, %r258, 4;
	add.s64 	%rd66, %rd1, %rd65;
	ld.global.f32 	%f180, [%rd66];
	fma.rn.f32 	%f260, %f179, %f180, %f260;
$L__BB1_66:
	add.s32 	%r105, %r98, 7;
	setp.gt.s32 	%p81, %r105, -1;
	setp.lt.s32 	%p82, %r105, %r164;
	and.pred  	%p83, %p81, %p82;
	and.pred  	%p84, %p2, %p83;
	not.pred 	%p85, %p84;
	@%p85 bra 	$L__BB1_68;
	add.s32 	%r259, %r401, %r96;
	add.s32 	%r260, %r105, %r95;
	mad.lo.s32 	%r261, %r260, %r165, %r399;
	add.s32 	%r262, %r259, 7;
	mad.lo.s32 	%r263, %r262, %r165, %r399;
	mul.wide.s32 	%rd67, %r261, 4;
	add.s64 	%rd68, %rd2, %rd67;
	ld.global.f32 	%f181, [%rd68];
	mul.wide.s32 	%rd69, %r263, 4;
	add.s64 	%rd70, %rd1, %rd69;
	ld.global.f32 	%f182, [%rd70];
	fma.rn.f32 	%f260, %f181, %f182, %f260;
$L__BB1_68:
	add.s32 	%r401, %r401, 8;
	setp.ne.s32 	%p86, %r401, %r91;
	mov.u32 	%r403, %r91;
	@%p86 bra 	$L__BB1_52;
$L__BB1_69:
	setp.eq.s32 	%p87, %r88, 0;
	@%p87 bra 	$L__BB1_90;
	setp.lt.u32 	%p88, %r89, 3;
	@%p88 bra 	$L__BB1_80;
	add.s32 	%r108, %r5, %r403;
	setp.gt.s32 	%p89, %r108, -1;
	setp.lt.s32 	%p90, %r108, %r164;
	and.pred  	%p91, %p89, %p90;
	and.pred  	%p93, %p2, %p91;
	not.pred 	%p94, %p93;
	@%p94 bra 	$L__BB1_73;
	add.s32 	%r264, %r108, %r95;
	mad.lo.s32 	%r265, %r264, %r165, %r399;
	add.s32 	%r266, %r403, %r96;
	mad.lo.s32 	%r267, %r266, %r165, %r399;
	mul.wide.s32 	%rd71, %r265, 4;
	add.s64 	%rd72, %rd2, %rd71;
	ld.global.f32 	%f184, [%rd72];
	mul.wide.s32 	%rd73, %r267, 4;
	add.s64 	%rd74, %rd1, %rd73;
	ld.global.f32 	%f185, [%rd74];
	fma.rn.f32 	%f260, %f184, %f185, %f260;
$L__BB1_73:
	add.s32 	%r109, %r108, 1;
	setp.gt.s32 	%p95, %r109, -1;
	setp.lt.s32 	%p96, %r109, %r164;
	and.pred  	%p97, %p95, %p96;
	and.pred  	%p98, %p2, %p97;
	not.pred 	%p99, %p98;
	@%p99 bra 	$L__BB1_75;
	add.s32 	%r268, %r403, %r96;
	add.s32 	%r269, %r109, %r95;
	mad.lo.s32 	%r270, %r269, %r165, %r399;
	mad.lo.s32 	%r271, %r165, %r268, %r165;
	add.s32 	%r272, %r271, %r399;
	mul.wide.s32 	%rd75, %r270, 4;
	add.s64 	%rd76, %rd2, %rd75;
	ld.global.f32 	%f186, [%rd76];
	mul.wide.s32 	%rd77, %r272, 4;
	add.s64 	%rd78, %rd1, %rd77;
	ld.global.f32 	%f187, [%rd78];
	fma.rn.f32 	%f260, %f186, %f187, %f260;
$L__BB1_75:
	add.s32 	%r110, %r108, 2;
	setp.gt.s32 	%p100, %r110, -1;
	setp.lt.s32 	%p101, %r110, %r164;
	and.pred  	%p102, %p100, %p101;
	and.pred  	%p103, %p2, %p102;
	not.pred 	%p104, %p103;
	@%p104 bra 	$L__BB1_77;
	add.s32 	%r273, %r403, %r96;
	add.s32 	%r274, %r110, %r95;
	mad.lo.s32 	%r275, %r274, %r165, %r399;
	add.s32 	%r276, %r273, 2;
	mad.lo.s32 	%r277, %r276, %r165, %r399;
	mul.wide.s32 	%rd79, %r275, 4;
	add.s64 	%rd80, %rd2, %rd79;
	ld.global.f32 	%f188, [%rd80];
	mul.wide.s32 	%rd81, %r277, 4;
	add.s64 	%rd82, %rd1, %rd81;
	ld.global.f32 	%f189, [%rd82];
	fma.rn.f32 	%f260, %f188, %f189, %f260;
$L__BB1_77:
	add.s32 	%r111, %r108, 3;
	setp.gt.s32 	%p105, %r111, -1;
	setp.lt.s32 	%p106, %r111, %r164;
	and.pred  	%p107, %p105, %p106;
	and.pred  	%p108, %p2, %p107;
	not.pred 	%p109, %p108;
	@%p109 bra 	$L__BB1_79;
	add.s32 	%r278, %r403, %r96;
	add.s32 	%r279, %r111, %r95;
	mad.lo.s32 	%r280, %r279, %r165, %r399;
	add.s32 	%r281, %r278, 3;
	mad.lo.s32 	%r282, %r281, %r165, %r399;
	mul.wide.s32 	%rd83, %r280, 4;
	add.s64 	%rd84, %rd2, %rd83;
	ld.global.f32 	%f190, [%rd84];
	mul.wide.s32 	%rd85, %r282, 4;
	add.s64 	%rd86, %rd1, %rd85;
	ld.global.f32 	%f191, [%rd86];
	fma.rn.f32 	%f260, %f190, %f191, %f260;
$L__BB1_79:
	add.s32 	%r403, %r403, 4;
$L__BB1_80:
	setp.eq.s32 	%p110, %r90, 0;
	@%p110 bra 	$L__BB1_90;
	setp.eq.s32 	%p111, %r90, 1;
	@%p111 bra 	$L__BB1_87;
	add.s32 	%r114, %r5, %r403;
	setp.gt.s32 	%p112, %r114, -1;
	setp.lt.s32 	%p113, %r114, %r164;
	and.pred  	%p114, %p112, %p113;
	and.pred  	%p115, %p2, %p114;
	not.pred 	%p116, %p115;
	@%p116 bra 	$L__BB1_84;
	add.s32 	%r283, %r114, %r95;
	mad.lo.s32 	%r284, %r283, %r165, %r399;
	add.s32 	%r285, %r403, %r96;
	mad.lo.s32 	%r286, %r285, %r165, %r399;
	mul.wide.s32 	%rd87, %r284, 4;
	add.s64 	%rd88, %rd2, %rd87;
	ld.global.f32 	%f193, [%rd88];
	mul.wide.s32 	%rd89, %r286, 4;
	add.s64 	%rd90, %rd1, %rd89;
	ld.global.f32 	%f194, [%rd90];
	fma.rn.f32 	%f260, %f193, %f194, %f260;
$L__BB1_84:
	add.s32 	%r115, %r114, 1;
	setp.gt.s32 	%p117, %r115, -1;
	setp.lt.s32 	%p118, %r115, %r164;
	and.pred  	%p119, %p117, %p118;
	and.pred  	%p120, %p2, %p119;
	not.pred 	%p121, %p120;
	@%p121 bra 	$L__BB1_86;
	add.s32 	%r287, %r403, %r96;
	add.s32 	%r288, %r115, %r95;
	mad.lo.s32 	%r289, %r288, %r165, %r399;
	mad.lo.s32 	%r290, %r165, %r287, %r165;
	add.s32 	%r291, %r290, %r399;
	mul.wide.s32 	%rd91, %r289, 4;
	add.s64 	%rd92, %rd2, %rd91;
	ld.global.f32 	%f195, [%rd92];
	mul.wide.s32 	%rd93, %r291, 4;
	add.s64 	%rd94, %rd1, %rd93;
	ld.global.f32 	%f196, [%rd94];
	fma.rn.f32 	%f260, %f195, %f196, %f260;
$L__BB1_86:
	add.s32 	%r403, %r403, 2;
$L__BB1_87:
	setp.eq.s32 	%p122, %r92, 0;
	@%p122 bra 	$L__BB1_90;
	add.s32 	%r118, %r5, %r403;
	setp.gt.s32 	%p123, %r118, -1;
	setp.lt.s32 	%p124, %r118, %r164;
	and.pred  	%p125, %p123, %p124;
	and.pred  	%p126, %p2, %p125;
	not.pred 	%p127, %p126;
	@%p127 bra 	$L__BB1_90;
	add.s32 	%r292, %r118, %r95;
	mad.lo.s32 	%r293, %r292, %r165, %r399;
	add.s32 	%r294, %r403, %r96;
	mad.lo.s32 	%r295, %r294, %r165, %r399;
	mul.wide.s32 	%rd95, %r293, 4;
	add.s64 	%rd96, %rd2, %rd95;
	ld.global.f32 	%f197, [%rd96];
	mul.wide.s32 	%rd97, %r295, 4;
	add.s64 	%rd98, %rd1, %rd97;
	ld.global.f32 	%f198, [%rd98];
	fma.rn.f32 	%f260, %f197, %f198, %f260;
$L__BB1_90:
	ld.param.u32 	%r365, [_Z15conv2d_advancedPfS_S_S_iiiiiiiiiii_param_9];
	add.s32 	%r400, %r400, 1;
	setp.ne.s32 	%p128, %r400, %r365;
	@%p128 bra 	$L__BB1_50;
	add.s32 	%r296, %r399, %r6;
	max.f32 	%f199, %f260, 0f00000000;
	mul.wide.s32 	%rd99, %r296, 4;
	add.s64 	%rd100, %rd3, %rd99;
	st.global.f32 	[%rd100], %f199;
	add.s32 	%r399, %r399, 1;
	setp.eq.s32 	%p129, %r399, %r165;
	@%p129 bra 	$L__BB1_136;
	bra.uni 	$L__BB1_49;
$L__BB1_92:
	setp.ne.s64 	%p27, %rd5, 0;
	@%p27 bra 	$L__BB1_101;
	add.s32 	%r211, %r165, -1;
	and.b32  	%r121, %r165, 3;
	setp.lt.u32 	%p36, %r211, 3;
	mov.b32 	%r407, 0;
	@%p36 bra 	$L__BB1_96;
	and.b32  	%r407, %r165, 2147483644;
	mov.b32 	%r405, 0;
$L__BB1_95:
	.pragma "nounroll";
	add.s32 	%r213, %r405, %r6;
	mul.wide.s32 	%rd33, %r213, 4;
	add.s64 	%rd34, %rd3, %rd33;
	mov.b32 	%r214, 0;
	st.global.u32 	[%rd34], %r214;
	st.global.u32 	[%rd34+4], %r214;
	st.global.u32 	[%rd34+8], %r214;
	st.global.u32 	[%rd34+12], %r214;
	add.s32 	%r405, %r405, 4;
	setp.ne.s32 	%p37, %r405, %r407;
	@%p37 bra 	$L__BB1_95;
$L__BB1_96:
	setp.eq.s32 	%p38, %r121, 0;
	@%p38 bra 	$L__BB1_136;
	setp.eq.s32 	%p39, %r121, 1;
	@%p39 bra 	$L__BB1_99;
	add.s32 	%r215, %r407, %r6;
	mul.wide.s32 	%rd35, %r215, 4;
	add.s64 	%rd36, %rd3, %rd35;
	mov.b32 	%r216, 0;
	st.global.u32 	[%rd36], %r216;
	st.global.u32 	[%rd36+4], %r216;
	add.s32 	%r407, %r407, 2;
$L__BB1_99:
	and.b32  	%r217, %r165, 1;
	setp.eq.b32 	%p40, %r217, 1;
	not.pred 	%p41, %p40;
	@%p41 bra 	$L__BB1_136;
	add.s32 	%r218, %r407, %r6;
	mul.wide.s32 	%rd37, %r218, 4;
	add.s64 	%rd38, %rd3, %rd37;
	mov.b32 	%r219, 0;
	st.global.u32 	[%rd38], %r219;
	bra.uni 	$L__BB1_136;
$L__BB1_101:
	add.s32 	%r203, %r165, -1;
	and.b32  	%r128, %r165, 7;
	setp.lt.u32 	%p28, %r203, 7;
	mov.b32 	%r410, 0;
	@%p28 bra 	$L__BB1_104;
	and.b32  	%r410, %r165, 2147483640;
	mov.b32 	%r408, 0;
$L__BB1_103:
	.pragma "nounroll";
	ld.global.f32 	%f136, [%rd4];
	add.s32 	%r205, %r408, %r6;
	max.f32 	%f137, %f136, 0f00000000;
	mul.wide.s32 	%rd25, %r205, 4;
	add.s64 	%rd26, %rd3, %rd25;
	st.global.f32 	[%rd26], %f137;
	ld.global.f32 	%f138, [%rd4];
	max.f32 	%f139, %f138, 0f00000000;
	st.global.f32 	[%rd26+4], %f139;
	ld.global.f32 	%f140, [%rd4];
	max.f32 	%f141, %f140, 0f00000000;
	st.global.f32 	[%rd26+8], %f141;
	ld.global.f32 	%f142, [%rd4];
	max.f32 	%f143, %f142, 0f00000000;
	st.global.f32 	[%rd26+12], %f143;
	ld.global.f32 	%f144, [%rd4];
	max.f32 	%f145, %f144, 0f00000000;
	st.global.f32 	[%rd26+16], %f145;
	ld.global.f32 	%f146, [%rd4];
	max.f32 	%f147, %f146, 0f00000000;
	st.global.f32 	[%rd26+20], %f147;
	ld.global.f32 	%f148, [%rd4];
	max.f32 	%f149, %f148, 0f00000000;
	st.global.f32 	[%rd26+24], %f149;
	ld.global.f32 	%f150, [%rd4];
	max.f32 	%f151, %f150, 0f00000000;
	st.global.f32 	[%rd26+28], %f151;
	add.s32 	%r408, %r408, 8;
	setp.ne.s32 	%p29, %r408, %r410;
	@%p29 bra 	$L__BB1_103;
$L__BB1_104:
	setp.eq.s32 	%p30, %r128, 0;
	@%p30 bra 	$L__BB1_136;
	and.b32  	%r133, %r165, 3;
	setp.lt.u32 	%p31, %r128, 4;
	@%p31 bra 	$L__BB1_107;
	ld.global.f32 	%f152, [%rd4];
	add.s32 	%r206, %r410, %r6;
	max.f32 	%f153, %f152, 0f00000000;
	mul.wide.s32 	%rd27, %r206, 4;
	add.s64 	%rd28, %rd3, %rd27;
	st.global.f32 	[%rd28], %f153;
	ld.global.f32 	%f154, [%rd4];
	max.f32 	%f155, %f154, 0f00000000;
	st.global.f32 	[%rd28+4], %f155;
	ld.global.f32 	%f156, [%rd4];
	max.f32 	%f157, %f156, 0f00000000;
	st.global.f32 	[%rd28+8], %f157;
	ld.global.f32 	%f158, [%rd4];
	max.f32 	%f159, %f158, 0f00000000;
	st.global.f32 	[%rd28+12], %f159;
	add.s32 	%r410, %r410, 4;
$L__BB1_107:
	setp.eq.s32 	%p32, %r133, 0;
	@%p32 bra 	$L__BB1_136;
	setp.eq.s32 	%p33, %r133, 1;
	@%p33 bra 	$L__BB1_110;
	ld.global.f32 	%f160, [%rd4];
	add.s32 	%r207, %r410, %r6;
	max.f32 	%f161, %f160, 0f00000000;
	mul.wide.s32 	%rd29, %r207, 4;
	add.s64 	%rd30, %rd3, %rd29;
	st.global.f32 	[%rd30], %f161;
	ld.global.f32 	%f162, [%rd4];
	max.f32 	%f163, %f162, 0f00000000;
	st.global.f32 	[%rd30+4], %f163;
	add.s32 	%r410, %r410, 2;
$L__BB1_110:
	and.b32  	%r208, %r165, 1;
	setp.eq.b32 	%p34, %r208, 1;
	not.pred 	%p35, %p34;
	@%p35 bra 	$L__BB1_136;
	ld.global.f32 	%f164, [%rd4];
	add.s32 	%r209, %r410, %r6;
	max.f32 	%f165, %f164, 0f00000000;
	mul.wide.s32 	%rd31, %r209, 4;
	add.s64 	%rd32, %rd3, %rd31;
	st.global.f32 	[%rd32], %f165;
	bra.uni 	$L__BB1_136;
$L__BB1_112:
	setp.ne.s64 	%p9, %rd5, 0;
	@%p9 bra 	$L__BB1_124;
	add.s32 	%r191, %r165, -1;
	and.b32  	%r138, %r165, 7;
	setp.lt.u32 	%p18, %r191, 7;
	mov.b32 	%r414, 0;
	@%p18 bra 	$L__BB1_116;
	and.b32  	%r414, %r165, 2147483640;
	mov.b32 	%r412, 0;
$L__BB1_115:
	.pragma "nounroll";
	add.s32 	%r193, %r412, %r6;
	mul.wide.s32 	%rd17, %r193, 4;
	add.s64 	%rd18, %rd3, %rd17;
	mov.b32 	%r194, 0;
	st.global.u32 	[%rd18], %r194;
	st.global.u32 	[%rd18+4], %r194;
	st.global.u32 	[%rd18+8], %r194;
	st.global.u32 	[%rd18+12], %r194;
	st.global.u32 	[%rd18+16], %r194;
	st.global.u32 	[%rd18+20], %r194;
	st.global.u32 	[%rd18+24], %r194;
	st.global.u32 	[%rd18+28], %r194;
	add.s32 	%r412, %r412, 8;
	setp.ne.s32 	%p19, %r412, %r414;
	@%p19 bra 	$L__BB1_115;
$L__BB1_116:
	setp.eq.s32 	%p20, %r138, 0;
	@%p20 bra 	$L__BB1_136;
	and.b32  	%r143, %r165, 3;
	setp.lt.u32 	%p21, %r138, 4;
	@%p21 bra 	$L__BB1_119;
	add.s32 	%r195, %r414, %r6;
	mul.wide.s32 	%rd19, %r195, 4;
	add.s64 	%rd20, %rd3, %rd19;
	mov.b32 	%r196, 0;
	st.global.u32 	[%rd20], %r196;
	st.global.u32 	[%rd20+4], %r196;
	st.global.u32 	[%rd20+8], %r196;
	st.global.u32 	[%rd20+12], %r196;
	add.s32 	%r414, %r414, 4;
$L__BB1_119:
	setp.eq.s32 	%p22, %r143, 0;
	@%p22 bra 	$L__BB1_136;
	setp.eq.s32 	%p23, %r143, 1;
	@%p23 bra 	$L__BB1_122;
	add.s32 	%r197, %r414, %r6;
	mul.wide.s32 	%rd21, %r197, 4;
	add.s64 	%rd22, %rd3, %rd21;
	mov.b32 	%r198, 0;
	st.global.u32 	[%rd22], %r198;
	st.global.u32 	[%rd22+4], %r198;
	add.s32 	%r414, %r414, 2;
$L__BB1_122:
	and.b32  	%r199, %r165, 1;
	setp.eq.b32 	%p24, %r199, 1;
	not.pred 	%p25, %p24;
	@%p25 bra 	$L__BB1_136;
	add.s32 	%r200, %r414, %r6;
	mul.wide.s32 	%rd23, %r200, 4;
	add.s64 	%rd24, %rd3, %rd23;
	mov.b32 	%r201, 0;
	st.global.u32 	[%rd24], %r201;
	bra.uni 	$L__BB1_136;
$L__BB1_124:
	add.s32 	%r183, %r165, -1;
	and.b32  	%r148, %r165, 15;
	setp.lt.u32 	%p10, %r183, 15;
	mov.b32 	%r418, 0;
	@%p10 bra 	$L__BB1_127;
	and.b32  	%r418, %r165, 2147483632;
	mov.b32 	%r416, 0;
$L__BB1_126:
	.pragma "nounroll";
	ld.global.f32 	%f78, [%rd4];
	add.s32 	%r185, %r416, %r6;
	max.f32 	%f79, %f78, 0f00000000;
	mul.wide.s32 	%rd9, %r185, 4;
	add.s64 	%rd10, %rd3, %rd9;
	st.global.f32 	[%rd10], %f79;
	ld.global.f32 	%f80, [%rd4];
	max.f32 	%f81, %f80, 0f00000000;
	st.global.f32 	[%rd10+4], %f81;
	ld.global.f32 	%f82, [%rd4];
	max.f32 	%f83, %f82, 0f00000000;
	st.global.f32 	[%rd10+8], %f83;
	ld.global.f32 	%f84, [%rd4];
	max.f32 	%f85, %f84, 0f00000000;
	st.global.f32 	[%rd10+12], %f85;
	ld.global.f32 	%f86, [%rd4];
	max.f32 	%f87, %f86, 0f00000000;
	st.global.f32 	[%rd10+16], %f87;
	ld.global.f32 	%f88, [%rd4];
	max.f32 	%f89, %f88, 0f00000000;
	st.global.f32 	[%rd10+20], %f89;
	ld.global.f32 	%f90, [%rd4];
	max.f32 	%f91, %f90, 0f00000000;
	st.global.f32 	[%rd10+24], %f91;
	ld.global.f32 	%f92, [%rd4];
	max.f32 	%f93, %f92, 0f00000000;
	st.global.f32 	[%rd10+28], %f93;
	ld.global.f32 	%f94, [%rd4];
	max.f32 	%f95, %f94, 0f00000000;
	st.global.f32 	[%rd10+32], %f95;
	ld.global.f32 	%f96, [%rd4];
	max.f32 	%f97, %f96, 0f00000000;
	st.global.f32 	[%rd10+36], %f97;
	ld.global.f32 	%f98, [%rd4];
	max.f32 	%f99, %f98, 0f00000000;
	st.global.f32 	[%rd10+40], %f99;
	ld.global.f32 	%f100, [%rd4];
	max.f32 	%f101, %f100, 0f00000000;
	st.global.f32 	[%rd10+44], %f101;
	ld.global.f32 	%f102, [%rd4];
	max.f32 	%f103, %f102, 0f00000000;
	st.global.f32 	[%rd10+48], %f103;
	ld.global.f32 	%f104, [%rd4];
	max.f32 	%f105, %f104, 0f00000000;
	st.global.f32 	[%rd10+52], %f105;
	ld.global.f32 	%f106, [%rd4];
	max.f32 	%f107, %f106, 0f00000000;
	st.global.f32 	[%rd10+56], %f107;
	ld.global.f32 	%f108, [%rd4];
	max.f32 	%f109, %f108, 0f00000000;
	st.global.f32 	[%rd10+60], %f109;
	add.s32 	%r416, %r416, 16;
	setp.ne.s32 	%p11, %r416, %r418;
	@%p11 bra 	$L__BB1_126;
$L__BB1_127:
	setp.eq.s32 	%p12, %r148, 0;
	@%p12 bra 	$L__BB1_136;
	and.b32  	%r153, %r165, 7;
	setp.lt.u32 	%p13, %r148, 8;
	@%p13 bra 	$L__BB1_130;
	ld.global.f32 	%f110, [%rd4];
	add.s32 	%r186, %r418, %r6;
	max.f32 	%f111, %f110, 0f00000000;
	mul.wide.s32 	%rd11, %r186, 4;
	add.s64 	%rd12, %rd3, %rd11;
	st.global.f32 	[%rd12], %f111;
	ld.global.f32 	%f112, [%rd4];
	max.f32 	%f113, %f112, 0f00000000;
	st.global.f32 	[%rd12+4], %f113;
	ld.global.f32 	%f114, [%rd4];
	max.f32 	%f115, %f114, 0f00000000;
	st.global.f32 	[%rd12+8], %f115;
	ld.global.f32 	%f116, [%rd4];
	max.f32 	%f117, %f116, 0f00000000;
	st.global.f32 	[%rd12+12], %f117;
	ld.global.f32 	%f118, [%rd4];
	max.f32 	%f119, %f118, 0f00000000;
	st.global.f32 	[%rd12+16], %f119;
	ld.global.f32 	%f120, [%rd4];
	max.f32 	%f121, %f120, 0f00000000;
	st.global.f32 	[%rd12+20], %f121;
	ld.global.f32 	%f122, [%rd4];
	max.f32 	%f123, %f122, 0f00000000;
	st.global.f32 	[%rd12+24], %f123;
	ld.global.f32 	%f124, [%rd4];
	max.f32 	%f125, %f124, 0f00000000;
	st.global.f32 	[%rd12+28], %f125;
	add.s32 	%r418, %r418, 8;
$L__BB1_130:
	setp.eq.s32 	%p14, %r153, 0;
	@%p14 bra 	$L__BB1_136;
	and.b32  	%r156, %r165, 3;
	setp.lt.u32 	%p15, %r153, 4;
	@%p15 bra 	$L__BB1_133;
	ld.global.f32 	%f126, [%rd4];
	add.s32 	%r187, %r418, %r6;
	max.f32 	%f127, %f126, 0f00000000;
	mul.wide.s32 	%rd13, %r187, 4;
	add.s64 	%rd14, %rd3, %rd13;
	st.global.f32 	[%rd14], %f127;
	ld.global.f32 	%f128, [%rd4];
	max.f32 	%f129, %f128, 0f00000000;
	st.global.f32 	[%rd14+4], %f129;
	ld.global.f32 	%f130, [%rd4];
	max.f32 	%f131, %f130, 0f00000000;
	st.global.f32 	[%rd14+8], %f131;
	ld.global.f32 	%f132, [%rd4];
	max.f32 	%f133, %f132, 0f00000000;
	st.global.f32 	[%rd14+12], %f133;
	add.s32 	%r418, %r418, 4;
$L__BB1_133:
	setp.eq.s32 	%p16, %r156, 0;
	@%p16 bra 	$L__BB1_136;
	mov.b32 	%r421, 0;
$L__BB1_135:
	.pragma "nounroll";
	ld.global.f32 	%f134, [%rd4];
	add.s32 	%r189, %r418, %r6;
	max.f32 	%f135, %f134, 0f00000000;
	mul.wide.s32 	%rd15, %r189, 4;
	add.s64 	%rd16, %rd3, %rd15;
	st.global.f32 	[%rd16], %f135;
	add.s32 	%r418, %r418, 1;
	add.s32 	%r421, %r421, 1;
	setp.ne.s32 	%p17, %r421, %r156;
	@%p17 bra 	$L__BB1_135;
$L__BB1_136:
	ret;

}


// ===== COMPILED SASS (sm_100) =====

	.target	sm_100

	.elftype	@"ET_EXEC"


//--------------------- .note.nv.tkinfo           --------------------------
	.section	.note.nv.tkinfo,"",@"SHT_NOTE"
	.sectionflags	@"SHF_NOTE_NV_TKINFO"
	.tkinfo
        /*0018*/ 	.word	0x00000002
        /*0030*/ 	.string	""
        /*0030*/ 	.string	"ptxas"
        /*0030*/ 	.string	"Cuda compilation tools, release 13.0, V13.0.88"
        /*0030*/ 	.string	"Build cuda_13.0.r13.0/compiler.36424714_0"
        /*0030*/ 	.string	"-arch sm_100 -m 64 "



//--------------------- .note.nv.cuinfo           --------------------------
	.section	.note.nv.cuinfo,"",@"SHT_NOTE"
	.sectionflags	@"SHF_NOTE_NV_CUINFO"
        /*0018*/ 	.short	0x0002
        /*001a*/ 	.short	0x0064
        /*001c*/ 	.short	0x0082
	.zero		2


//--------------------- .nv.info                  --------------------------
	.section	.nv.info,"",@"SHT_CUDA_INFO"
	.align	4


	//----- nvinfo : EIATTR_REGCOUNT
	.align		4
        /*0000*/ 	.byte	0x04, 0x2f
        /*0002*/ 	.short	(.L_1 - .L_0)
	.align		4
.L_0:
        /*0004*/ 	.word	index@(_Z13conv2d_simplePfS_S_ii)
        /*0008*/ 	.word	0x00000020


	//----- nvinfo : EIATTR_FRAME_SIZE
	.align		4
.L_1:
        /*000c*/ 	.byte	0x04, 0x11
        /*000e*/ 	.short	(.L_3 - .L_2)
	.align		4
.L_2:
        /*0010*/ 	.word	index@(_Z13conv2d_simplePfS_S_ii)
        /*0014*/ 	.word	0x00000000


	//----- nvinfo : EIATTR_REGCOUNT
	.align		4
.L_3:
        /*0018*/ 	.byte	0x04, 0x2f
        /*001a*/ 	.short	(.L_5 - .L_4)
	.align		4
.L_4:
        /*001c*/ 	.word	index@(_Z15conv2d_advancedPfS_S_S_iiiiiiiiiii)
        /*0020*/ 	.word	0x00000020


	//----- nvinfo : EIATTR_FRAME_SIZE
	.align		4
.L_5:
        /*0024*/ 	.byte	0x04, 0x11
        /*0026*/ 	.short	(.L_7 - .L_6)
	.align		4
.L_6:
        /*0028*/ 	.word	index@(_Z15conv2d_advancedPfS_S_S_iiiiiiiiiii)
        /*002c*/ 	.word	0x00000000


	//----- nvinfo : EIATTR_MIN_STACK_SIZE
	.align		4
.L_7:
        /*0030*/ 	.byte	0x04, 0x12
        /*0032*/ 	.short	(.L_9 - .L_8)
	.align		4
.L_8:
        /*0034*/ 	.word	index@(_Z15conv2d_advancedPfS_S_S_iiiiiiiiiii)
        /*0038*/ 	.word	0x00000000


	//----- nvinfo : EIATTR_MIN_STACK_SIZE
	.align		4
.L_9:
        /*003c*/ 	.byte	0x04, 0x12
        /*003e*/ 	.short	(.L_11 - .L_10)
	.align		4
.L_10:
        /*0040*/ 	.word	index@(_Z13conv2d_simplePfS_S_ii)
        /*0044*/ 	.word	0x00000000
.L_11:


//--------------------- .nv.compat                --------------------------
	.section	.nv.compat,"",@"SHT_CUDA_COMPAT_INFO"
	.align	4
        /*0000*/ 	.byte	0x02, 0x09, 0x00, 0x00, 0x02, 0x02, 0x01, 0x00, 0x02, 0x05, 0x05, 0x00, 0x03, 0x07, 0x01, 0x01
        /*0010*/ 	.byte	0x02, 0x03, 0x00, 0x00, 0x02, 0x06, 0x01, 0x00, 0x04, 0x0b, 0x08, 0x00, 0x09, 0x00, 0x00, 0x00
        /*0020*/ 	.byte	0x00, 0x00, 0x00, 0x00


//--------------------- .nv.info._Z15conv2d_advancedPfS_S_S_iiiiiiiiiii --------------------------
	.section	.nv.info._Z15conv2d_advancedPfS_S_S_iiiiiiiiiii,"",@"SHT_CUDA_INFO"
	.sectionflags	@""
	.align	4


	//----- nvinfo : EIATTR_CUDA_API_VERSION
	.align		4
        /*0000*/ 	.byte	0x04, 0x37
        /*0002*/ 	.short	(.L_13 - .L_12)
.L_12:
        /*0004*/ 	.word	0x00000082


	//----- nvinfo : EIATTR_KPARAM_INFO
	.align		4
.L_13:
        /*0008*/ 	.byte	0x04, 0x17
        /*000a*/ 	.short	(.L_15 - .L_14)
.L_14:
        /*000c*/ 	.word	0x00000000
        /*0010*/ 	.short	0x000e
        /*0012*/ 	.short	0x0048
        /*0014*/ 	.byte	0x00, 0xf0, 0x11, 0x00


	//----- nvinfo : EIATTR_KPARAM_INFO
	.align		4
.L_15:
        /*0018*/ 	.byte	0x04, 0x17
        /*001a*/ 	.short	(.L_17 - .L_16)
.L_16:
        /*001c*/ 	.word	0x00000000
        /*0020*/ 	.short	0x000d
        /*0022*/ 	.short	0x0044
        /*0024*/ 	.byte	0x00, 0xf0, 0x11, 0x00


	//----- nvinfo : EIATTR_KPARAM_INFO
	.align		4
.L_17:
        /*0028*/ 	.byte	0x04, 0x17
        /*002a*/ 	.short	(.L_19 - .L_18)
.L_18:
        /*002c*/ 	.word	0x00000000
        /*0030*/ 	.short	0x000c
        /*0032*/ 	.short	0x0040
        /*0034*/ 	.byte	0x00, 0xf0, 0x11, 0x00


	//----- nvinfo : EIATTR_KPARAM_INFO
	.align		4
.L_19:
        /*0038*/ 	.byte	0x04, 0x17
        /*003a*/ 	.short	(.L_21 - .L_20)
.L_20:
        /*003c*/ 	.word	0x00000000
        /*0040*/ 	.short	0x000b
        /*0042*/ 	.short	0x003c
        /*0044*/ 	.byte	0x00, 0xf0, 0x11, 0x00


	//----- nvinfo : EIATTR_KPARAM_INFO
	.align		4
.L_21:
        /*0048*/ 	.byte	0x04, 0x17
        /*004a*/ 	.short	(.L_23 - .L_22)
.L_22:
        /*004c*/ 	.word	0x00000000
        /*0050*/ 	.short	0x000a
        /*0052*/ 	.short	0x0038
        /*0054*/ 	.byte	0x00, 0xf0, 0x11, 0x00


	//----- nvinfo : EIATTR_KPARAM_INFO
	.align		4
.L_23:
        /*0058*/ 	.byte	0x04, 0x17
        /*005a*/ 	.short	(.L_25 - .L_24)
.L_24:
        /*005c*/ 	.word	0x00000000
        /*0060*/ 	.short	0x0009
        /*0062*/ 	.short	0x0034
        /*0064*/ 	.byte	0x00, 0xf0, 0x11, 0x00


	//----- nvinfo : EIATTR_KPARAM_INFO
	.align		4
.L_25:
        /*0068*/ 	.byte	0x04, 0x17
        /*006a*/ 	.short	(.L_27 - .L_26)
.L_26:
        /*006c*/ 	.word	0x00000000
        /*0070*/ 	.short	0x0008
        /*0072*/ 	.short	0x0030
        /*0074*/ 	.byte	0x00, 0xf0, 0x11, 0x00


	//----- nvinfo : EIATTR_KPARAM_INFO
	.align		4
.L_27:
        /*0078*/ 	.byte	0x04, 0x17
        /*007a*/ 	.short	(.L_29 - .L_28)
.L_28:
        /*007c*/ 	.word	0x00000000
        /*0080*/ 	.short	0x0007
        /*0082*/ 	.short	0x002c
        /*0084*/ 	.byte	0x00, 0xf0, 0x11, 0x00


	//----- nvinfo : EIATTR_KPARAM_INFO
	.align		4
.L_29:
        /*0088*/ 	.byte	0x04, 0x17
        /*008a*/ 	.short	(.L_31 - .L_30)
.L_30:
        /*008c*/ 	.word	0x00000000
        /*0090*/ 	.short	0x0006
        /*0092*/ 	.short	0x0028
        /*0094*/ 	.byte	0x00, 0xf0, 0x11, 0x00


	//----- nvinfo : EIATTR_KPARAM_INFO
	.align		4
.L_31:
        /*0098*/ 	.byte	0x04, 0x17
        /*009a*/ 	.short	(.L_33 - .L_32)
.L_32:
        /*009c*/ 	.word	0x00000000
        /*00a0*/ 	.short	0x0005
        /*00a2*/ 	.short	0x0024
        /*00a4*/ 	.byte	0x00, 0xf0, 0x11, 0x00


	//----- nvinfo : EIATTR_KPARAM_INFO
	.align		4
.L_33:
        /*00a8*/ 	.byte	0x04, 0x17
        /*00aa*/ 	.short	(.L_35 - .L_34)
.L_34:
        /*00ac*/ 	.word	0x00000000
        /*00b0*/ 	.short	0x0004
        /*00b2*/ 	.short	0x0020
        /*00b4*/ 	.byte	0x00, 0xf0, 0x11, 0x00


	//----- nvinfo : EIATTR_KPARAM_INFO
	.align		4
.L_35:
        /*00b8*/ 	.byte	0x04, 0x17
        /*00ba*/ 	.short	(.L_37 - .L_36)
.L_36:
        /*00bc*/ 	.word	0x00000000
        /*00c0*/ 	.short	0x0003
        /*00c2*/ 	.short	0x0018
        /*00c4*/ 	.byte	0x00, 0xf5, 0x21, 0x00


	//----- nvinfo : EIATTR_KPARAM_INFO
	.align		4
.L_37:
        /*00c8*/ 	.byte	0x04, 0x17
        /*00ca*/ 	.short	(.L_39 - .L_38)
.L_38:
        /*00cc*/ 	.word	0x00000000
        /*00d0*/ 	.short	0x0002
        /*00d2*/ 	.short	0x0010
        /*00d4*/ 	.byte	0x00, 0xf5, 0x21, 0x00


	//----- nvinfo : EIATTR_KPARAM_INFO
	.align		4
.L_39:
        /*00d8*/ 	.byte	0x04, 0x17
        /*00da*/ 	.short	(.L_41 - .L_40)
.L_40:
        /*00dc*/ 	.word	0x00000000
        /*00e0*/ 	.short	0x0001
        /*00e2*/ 	.short	0x0008
        /*00e4*/ 	.byte	0x00, 0xf5, 0x21, 0x00


	//----- nvinfo : EIATTR_KPARAM_INFO
	.align		4
.L_41:
        /*00e8*/ 	.byte	0x04, 0x17
        /*00ea*/ 	.short	(.L_43 - .L_42)
.L_42:
        /*00ec*/ 	.word	0x00000000
        /*00f0*/ 	.short	0x0000
        /*00f2*/ 	.short	0x0000
        /*00f4*/ 	.byte	0x00, 0xf5, 0x21, 0x00


	//----- nvinfo : EIATTR_SPARSE_MMA_MASK
	.align		4
.L_43:
        /*00f8*/ 	.byte	0x03, 0x50
        /*00fa*/ 	.short	0x0000


	//----- nvinfo : EIATTR_MAXREG_COUNT
	.align		4
        /*00fc*/ 	.byte	0x03, 0x1b
        /*00fe*/ 	.short	0x00ff


	//----- nvinfo : EIATTR_MERCURY_ISA_VERSION
	.align		4
        /*0100*/ 	.byte	0x03, 0x5f
        /*0102*/ 	.short	0x0101


	//----- nvinfo : EIATTR_VRC_CTA_INIT_COUNT
	.align		4
        /*0104*/ 	.byte	0x02, 0x4a
	.zero		1
	.zero		1


	//----- nvinfo : EIATTR_EXIT_INSTR_OFFSETS
	.align		4
        /*0108*/ 	.byte	0x04, 0x1c
        /*010a*/ 	.short	(.L_45 - .L_44)


	//   ....[0]....
.L_44:
        /*010c*/ 	.word	0x000000e0


	//   ....[1]....
        /*0110*/ 	.word	0x000015b0


	//   ....[2]....
        /*0114*/ 	.word	0x000029d0


	//   ....[3]....
        /*0118*/ 	.word	0x00002b60


	//   ....[4]....
        /*011c*/ 	.word	0x00002bf0


	//   ....[5]....
        /*0120*/ 	.word	0x00002c50


	//   ....[6]....
        /*0124*/ 	.word	0x00002ec0


	//   ....[7]....
        /*0128*/ 	.word	0x00003020


	//   ....[8]....
        /*012c*/ 	.word	0x00003120


	//   ....[9]....
        /*0130*/ 	.word	0x000031a0


	//   ....[10]....
        /*0134*/ 	.word	0x00003350


	//   ....[11]....
        /*0138*/ 	.word	0x00003420


	//   ....[12]....
        /*013c*/ 	.word	0x000034b0


	//   ....[13]....
        /*0140*/ 	.word	0x00003510


	//   ....[14]....
        /*0144*/ 	.word	0x00003900


	//   ....[15]....
        /*0148*/ 	.word	0x00003b20


	//   ....[16]....
        /*014c*/ 	.word	0x00003c80


	//   ....[17]....
        /*0150*/ 	.word	0x00003d50


	//----- nvinfo : EIATTR_CRS_STACK_SIZE
	.align		4
.L_45:
        /*0154*/ 	.byte	0x04, 0x1e
        /*0156*/ 	.short	(.L_47 - .L_46)
.L_46:
        /*0158*/ 	.word	0x00000000


	//----- nvinfo : EIATTR_CBANK_PARAM_SIZE
	.align		4
.L_47:
        /*015c*/ 	.byte	0x03, 0x19
        /*015e*/ 	.short	0x004c


	//----- nvinfo : EIATTR_PARAM_CBANK
	.align		4
        /*0160*/ 	.byte	0x04, 0x0a
        /*0162*/ 	.short	(.L_49 - .L_48)
	.align		4
.L_48:
        /*0164*/ 	.word	index@(.nv.constant0._Z15conv2d_advancedPfS_S_S_iiiiiiiiiii)
        /*0168*/ 	.short	0x0380
        /*016a*/ 	.short	0x004c


	//----- nvinfo : EIATTR_SW_WAR
	.align		4
.L_49:
        /*016c*/ 	.byte	0x04, 0x36
        /*016e*/ 	.short	(.L_51 - .L_50)
.L_50:
        /*0170*/ 	.word	0x00000008
.L_51:


//--------------------- .nv.info._Z13conv2d_simplePfS_S_ii --------------------------
	.section	.nv.info._Z13conv2d_simplePfS_S_ii,"",@"SHT_CUDA_INFO"
	.sectionflags	@""
	.align	4


	//----- nvinfo : EIATTR_CUDA_API_VERSION
	.align		4
        /*0000*/ 	.byte	0x04, 0x37
        /*0002*/ 	.short	(.L_53 - .L_52)
.L_52:
        /*0004*/ 	.word	0x00000082


	//----- nvinfo : EIATTR_KPARAM_INFO
	.align		4
.L_53:
        /*0008*/ 	.byte	0x04, 0x17
        /*000a*/ 	.short	(.L_55 - .L_54)
.L_54:
        /*000c*/ 	.word	0x00000000
        /*0010*/ 	.short	0x0004
        /*0012*/ 	.short	0x001c
        /*0014*/ 	.byte	0x00, 0xf0, 0x11, 0x00


	//----- nvinfo : EIATTR_KPARAM_INFO
	.align		4
.L_55:
        /*0018*/ 	.byte	0x04, 0x17
        /*001a*/ 	.short	(.L_57 - .L_56)
.L_56:
        /*001c*/ 	.word	0x00000000
        /*0020*/ 	.short	0x0003
        /*0022*/ 	.short	0x0018
        /*0024*/ 	.byte	0x00, 0xf0, 0x11, 0x00


	//----- nvinfo : EIATTR_KPARAM_INFO
	.align		4
.L_57:
        /*0028*/ 	.byte	0x04, 0x17
        /*002a*/ 	.short	(.L_59 - .L_58)
.L_58:
        /*002c*/ 	.word	0x00000000
        /*0030*/ 	.short	0x0002
        /*0032*/ 	.short	0x0010
        /*0034*/ 	.byte	0x00, 0xf5, 0x21, 0x00


	//----- nvinfo : EIATTR_KPARAM_INFO
	.align		4
.L_59:
        /*0038*/ 	.byte	0x04, 0x17
        /*003a*/ 	.short	(.L_61 - .L_60)
.L_60:
        /*003c*/ 	.word	0x00000000
        /*0040*/ 	.short	0x0001
        /*0042*/ 	.short	0x0008
        /*0044*/ 	.byte	0x00, 0xf5, 0x21, 0x00


	//----- nvinfo : EIATTR_KPARAM_INFO
	.align		4
.L_61:
        /*0048*/ 	.byte	0x04, 0x17
        /*004a*/ 	.short	(.L_63 - .L_62)
.L_62:
        /*004c*/ 	.word	0x00000000
        /*0050*/ 	.short	0x0000
        /*0052*/ 	.short	0x0000
        /*0054*/ 	.byte	0x00, 0xf5, 0x21, 0x00


	//----- nvinfo : EIATTR_SPARSE_MMA_MASK
	.align		4
.L_63:
        /*0058*/ 	.byte	0x03, 0x50
        /*005a*/ 	.short	0x0000


	//----- nvinfo : EIATTR_MAXREG_COUNT
	.align		4
        /*005c*/ 	.byte	0x03, 0x1b
        /*005e*/ 	.short	0x00ff


	//----- nvinfo : EIATTR_MERCURY_ISA_VERSION
	.align		4
        /*0060*/ 	.byte	0x03, 0x5f
        /*0062*/ 	.short	0x0101


	//----- nvinfo : EIATTR_VRC_CTA_INIT_COUNT
	.align		4
        /*0064*/ 	.byte	0x02, 0x4a
	.zero		1
	.zero		1


	//----- nvinfo : EIATTR_EXIT_INSTR_OFFSETS
	.align		4
        /*0068*/ 	.byte	0x04, 0x1c
        /*006a*/ 	.short	(.L_65 - .L_64)


	//   ....[0]....
.L_64:
        /*006c*/ 	.word	0x000000e0


	//   ....[1]....
        /*0070*/ 	.word	0x00000360


	//----- nvinfo : EIATTR_CBANK_PARAM_SIZE
	.align		4
.L_65:
        /*0074*/ 	.byte	0x03, 0x19
        /*0076*/ 	.short	0x0020


	//----- nvinfo : EIATTR_PARAM_CBANK
	.align		4
        /*0078*/ 	.byte	0x04, 0x0a
        /*007a*/ 	.short	(.L_67 - .L_66)
	.align		4
.L_66:
        /*007c*/ 	.word	index@(.nv.constant0._Z13conv2d_simplePfS_S_ii)
        /*0080*/ 	.short	0x0380
        /*0082*/ 	.short	0x0020


	//----- nvinfo : EIATTR_SW_WAR
	.align		4
.L_67:
        /*0084*/ 	.byte	0x04, 0x36
        /*0086*/ 	.short	(.L_69 - .L_68)
.L_68:
        /*0088*/ 	.word	0x00000008
.L_69:


//--------------------- .nv.callgraph             --------------------------
	.section	.nv.callgraph,"",@"SHT_CUDA_CALLGRAPH"
	.align	4
	.sectionentsize	8
	.align		4
        /*0000*/ 	.word	0x00000000
	.align		4
        /*0004*/ 	.word	0xffffffff
	.align		4
        /*0008*/ 	.word	0x00000000
	.align		4
        /*000c*/ 	.word	0xfffffffe
	.align		4
        /*0010*/ 	.word	0x00000000
	.align		4
        /*0014*/ 	.word	0xfffffffd
	.align		4
        /*0018*/ 	.word	0x00000000
	.align		4
        /*001c*/ 	.word	0xfffffffc


//--------------------- .text._Z15conv2d_advancedPfS_S_S_iiiiiiiiiii --------------------------
	.section	.text._Z15conv2d_advancedPfS_S_S_iiiiiiiiiii,"ax",@progbits
	.align	128
        .global         _Z15conv2d_advancedPfS_S_S_iiiiiiiiiii
        .type           _Z15conv2d_advancedPfS_S_S_iiiiiiiiiii,@function
        .size           _Z15conv2d_advancedPfS_S_S_iiiiiiiiiii,(.L_x_37 - _Z15conv2d_advancedPfS_S_S_iiiiiiiiiii)
        .other          _Z15conv2d_advancedPfS_S_S_iiiiiiiiiii,@"STO_CUDA_ENTRY STV_DEFAULT"
_Z15conv2d_advancedPfS_S_S_iiiiiiiiiii:
.text._Z15conv2d_advancedPfS_S_S_iiiiiiiiiii:
[----:B------:R-:W-:Y:S01]  /*0000*/  LDC R1, c[0x0][0x37c] ;  /* 0x0000df00ff017b82 */ /* 0x000fe20000000800 */
[----:B------:R-:W0:Y:S07]  /*0010*/  S2R R0, SR_TID.X ;  /* 0x0000000000007919 */ /* 0x000e2e0000002100 */
[----:B------:R-:W1:Y:S01]  /*0020*/  LDC R2, c[0x0][0x364] ;  /* 0x0000d900ff027b82 */ /* 0x000e620000000800 */
[----:B------:R-:W2:Y:S01]  /*0030*/  LDCU UR6, c[0x0][0x3b0] ;  /* 0x00007600ff0677ac */ /* 0x000ea20008000800 */
[----:B------:R-:W1:Y:S06]  /*0040*/  S2R R7, SR_TID.Y ;  /* 0x0000000000077919 */ /* 0x000e6c0000002200 */
[----:B------:R-:W0:Y:S08]  /*0050*/  S2UR UR5, SR_CTAID.X ;  /* 0x00000000000579c3 */ /* 0x000e300000002500 */
[----:B------:R-:W0:Y:S08]  /*0060*/  LDC R3, c[0x0][0x360] ;  /* 0x0000d800ff037b82 */ /* 0x000e300000000800 */
[----:B------:R-:W1:Y:S08]  /*0070*/  S2UR UR4, SR_CTAID.Y ;  /* 0x00000000000479c3 */ /* 0x000e700000002600 */
[----:B------:R-:W3:Y:S01]  /*0080*/  LDC.64 R4, c[0x0][0x3a8] ;  /* 0x0000ea00ff047b82 */ /* 0x000ee20000000a00 */
[----:B0-----:R-:W-:-:S05]  /*0090*/  IMAD R3, R3, UR5, R0 ;  /* 0x0000000503037c24 */ /* 0x001fca000f8e0200 */
[----:B--2---:R-:W-:Y:S01]  /*00a0*/  ISETP.GE.AND P0, PT, R3, UR6, PT ;  /* 0x0000000603007c0c */ /* 0x004fe2000bf06270 */
[----:B-1----:R-:W-:-:S05]  /*00b0*/  IMAD R2, R2, UR4, R7 ;  /* 0x0000000402027c24 */ /* 0x002fca000f8e0207 */
[----:B---3--:R-:W-:-:S04]  /*00c0*/  ISETP.GE.OR P0, PT, R2, R5, P0 ;  /* 0x000000050200720c */ /* 0x008fc80000706670 */
[----:B------:R-:W-:-:S13]  /*00d0*/  ISETP.LT.OR P0, PT, R4, 0x1, P0 ;  /* 0x000000010400780c */ /* 0x000fda0000701670 */
[----:B------:R-:W-:Y:S05]  /*00e0*/  @P0 EXIT ;  /* 0x000000000000094d */ /* 0x000fea0003800000 */
[----:B------:R-:W0:Y:S01]  /*00f0*/  LDCU UR4, c[0x0][0x3b4] ;  /* 0x00007680ff0477ac */ /* 0x000e220008000800 */
[----:B------:R-:W1:Y:S01]  /*0100*/  LDC R5, c[0x0][0x3bc] ;  /* 0x0000ef00ff057b82 */ /* 0x000e620000000800 */
[----:B------:R-:W1:Y:S01]  /*0110*/  LDCU.64 UR10, c[0x0][0x3c0] ;  /* 0x00007800ff0a77ac */ /* 0x000e620008000a00 */
[----:B------:R-:W2:Y:S06]  /*0120*/  LDCU.64 UR8, c[0x0][0x358] ;  /* 0x00006b00ff0877ac */ /* 0x000eac0008000a00 */
[----:B------:R-:W3:Y:S01]  /*0130*/  LDC R6, c[0x0][0x3c8] ;  /* 0x0000f200ff067b82 */ /* 0x000ee20000000800 */
[----:B0-----:R-:W-:Y:S01]  /*0140*/  UISETP.GE.AND UP0, UPT, UR4, 0x1, UPT ;  /* 0x000000010400788c */ /* 0x001fe2000bf06270 */
[----:B-1----:R-:W-:-:S02]  /*0150*/  IMAD R0, R2, UR11, -R5 ;  /* 0x0000000b02007c24 */ /* 0x002fc4000f8e0a05 */
[----:B------:R-:W-:Y:S02]  /*0160*/  IMAD R2, R2, UR6, R3 ;  /* 0x0000000602027c24 */ /* 0x000fe4000f8e0203 */
[----:B---3--:R-:W-:-:S04]  /*0170*/  IMAD R3, R3, R6, -UR10 ;  /* 0x8000000a03037e24 */ /* 0x008fc8000f8e0206 */
[----:B--2---:R-:W-:Y:S05]  /*0180*/  BRA.U !UP0, `(.L_x_0) ;  /* 0x0000003108087547 */ /* 0x004fea000b800000 */
[----:B------:R-:W0:Y:S02]  /*0190*/  LDCU UR4, c[0x0][0x3b8] ;  /* 0x00007700ff0477ac */ /* 0x000e240008000800 */
[----:B0-----:R-:W-:-:S09]  /*01a0*/  UISETP.GE.AND UP0, UPT, UR4, 0x1, UPT ;  /* 0x000000010400788c */ /* 0x001fd2000bf06270 */
[----:B------:R-:W-:Y:S05]  /*01b0*/  BRA.U !UP0, `(.L_x_1) ;  /* 0x0000002908107547 */ /* 0x000fea000b800000 */
[----:B------:R-:W0:Y:S02]  /*01c0*/  LDCU.64 UR6, c[0x0][0x390] ;  /* 0x00007200ff0677ac */ /* 0x000e240008000a00 */
[----:B0-----:R-:W-:-:S04]  /*01d0*/  UISETP.NE.U32.AND UP0, UPT, UR6, URZ, UPT ;  /* 0x000000ff0600728c */ /* 0x001fc8000bf05070 */
[----:B------:R-:W-:-:S09]  /*01e0*/  UISETP.NE.AND.EX UP0, UPT, UR7, URZ, UPT, UP0 ;  /* 0x000000ff0700728c */ /* 0x000fd2000bf05300 */
[----:B------:R-:W-:Y:S05]  /*01f0*/  BRA.U UP0, `(.L_x_2) ;  /* 0x0000001100f87547 */ /* 0x000fea000b800000 */
[----:B------:R-:W-:-:S05]  /*0200*/  UMOV UR4, URZ ;  /* 0x000000ff00047c82 */ /* 0x000fca0008000000 */
.L_x_10:
[----:B0-----:R-:W-:-:S07]  /*0210*/  CS2R R4, SRZ ;  /* 0x0000000000047805 */ /* 0x001fce000001ff00 */
.L_x_9:
[----:B------:R-:W0:Y:S01]  /*0220*/  LDC R14, c[0x0][0x3b8] ;  /* 0x0000ee00ff0e7b82 */ /* 0x000e220000000800 */
[----:B------:R-:W1:Y:S01]  /*0230*/  LDCU UR5, c[0x0][0x3a0] ;  /* 0x00007400ff0577ac */ /* 0x000e620008000800 */
[----:B------:R-:W-:Y:S01]  /*0240*/  IADD3 R16, PT, PT, R0, R5, RZ ;  /* 0x0000000500107210 */ /* 0x000fe20007ffe0ff */
[----:B------:R-:W-:-:S03]  /*0250*/  HFMA2 R8, -RZ, RZ, 0, 0 ;  /* 0x00000000ff087431 */ /* 0x000fc600000001ff */
[----:B-1----:R-:W-:-:S04]  /*0260*/  ISETP.GE.AND P0, PT, R16, UR5, PT ;  /* 0x0000000510007c0c */ /* 0x002fc8000bf06270 */
[----:B------:R-:W-:Y:S01]  /*0270*/  ISETP.GT.AND P0, PT, R16, -0x1, !P0 ;  /* 0xffffffff1000780c */ /* 0x000fe20004704270 */
[----:B0-----:R-:W-:Y:S01]  /*0280*/  IMAD R13, R5, R14, RZ ;  /* 0x0000000e050d7224 */ /* 0x001fe200078e02ff */
[----:B------:R-:W-:-:S13]  /*0290*/  ISETP.GE.U32.AND P1, PT, R14, 0x8, PT ;  /* 0x000000080e00780c */ /* 0x000fda0003f26070 */
[----:B------:R-:W-:Y:S05]  /*02a0*/  @!P1 BRA `(.L_x_3) ;  /* 0x0000000800689947 */ /* 0x000fea0003800000 */
[----:B------:R-:W0:Y:S01]  /*02b0*/  LDC R21, c[0x0][0x3a8] ;  /* 0x0000ea00ff157b82 */ /* 0x000e220000000800 */
[----:B------:R-:W1:Y:S01]  /*02c0*/  LDCU UR5, c[0x0][0x3a4] ;  /* 0x00007480ff0577ac */ /* 0x000e620008000800 */
[C---:B------:R-:W-:Y:S01]  /*02d0*/  VIADD R25, R3.reuse, 0x1 ;  /* 0x0000000103197836 */ /* 0x040fe20000000000 */
[C---:B------:R-:W-:Y:S01]  /*02e0*/  IADD3 R7, PT, PT, R3.reuse, 0x2, RZ ;  /* 0x0000000203077810 */ /* 0x040fe20007ffe0ff */
[----:B------:R-:W-:Y:S01]  /*02f0*/  IMAD.IADD R26, R0, 0x1, R5 ;  /* 0x00000001001a7824 */ /* 0x000fe200078e0205 */
[C---:B------:R-:W-:Y:S01]  /*0300*/  IADD3 R17, PT, PT, R3.reuse, 0x4, RZ ;  /* 0x0000000403117810 */ /* 0x040fe20007ffe0ff */
[C---:B------:R-:W-:Y:S01]  /*0310*/  VIADD R20, R3.reuse, 0x7 ;  /* 0x0000000703147836 */ /* 0x040fe20000000000 */
[----:B------:R-:W-:Y:S01]  /*0320*/  IADD3 R18, PT, PT, R3, 0x5, RZ ;  /* 0x0000000503127810 */ /* 0x000fe20007ffe0ff */
[----:B------:R-:W-:Y:S01]  /*0330*/  VIADD R8, R13, 0x6 ;  /* 0x000000060d087836 */ /* 0x000fe20000000000 */
[----:B------:R-:W-:Y:S01]  /*0340*/  IADD3 R28, PT, PT, R3, 0x6, RZ ;  /* 0x00000006031c7810 */ /* 0x000fe20007ffe0ff */
[----:B------:R-:W-:Y:S01]  /*0350*/  VIADD R24, R13, 0x3 ;  /* 0x000000030d187836 */ /* 0x000fe20000000000 */
[----:B------:R-:W-:Y:S01]  /*0360*/  IADD3 R23, PT, PT, R3, 0x3, RZ ;  /* 0x0000000303177810 */ /* 0x000fe20007ffe0ff */
[----:B------:R-:W2:Y:S01]  /*0370*/  LDCU UR6, c[0x0][0x3a4] ;  /* 0x00007480ff0677ac */ /* 0x000ea20008000800 */
[----:B------:R-:W-:-:S02]  /*0380*/  IADD3 R22, PT, PT, R13, 0x7, RZ ;  /* 0x000000070d167810 */ /* 0x000fc40007ffe0ff */
[C---:B------:R-:W-:Y:S02]  /*0390*/  IADD3 R9, PT, PT, R13.reuse, 0x5, RZ ;  /* 0x000000050d097810 */ /* 0x040fe40007ffe0ff */
[C---:B------:R-:W-:Y:S01]  /*03a0*/  IADD3 R10, PT, PT, R13.reuse, 0x4, RZ ;  /* 0x000000040d0a7810 */ /* 0x040fe20007ffe0ff */
[C---:B-1----:R-:W-:Y:S01]  /*03b0*/  IMAD R25, R16.reuse, UR5, R25 ;  /* 0x0000000510197c24 */ /* 0x042fe2000f8e0219 */
[----:B------:R-:W-:Y:S01]  /*03c0*/  IADD3 R11, PT, PT, R13, 0x2, RZ ;  /* 0x000000020d0b7810 */ /* 0x000fe20007ffe0ff */
[----:B------:R-:W-:Y:S01]  /*03d0*/  IMAD R16, R16, UR5, R7 ;  /* 0x0000000510107c24 */ /* 0x000fe2000f8e0207 */
[----:B------:R-:W-:Y:S01]  /*03e0*/  LOP3.LUT R6, R14, 0x7ffffff8, RZ, 0xc0, !PT ;  /* 0x7ffffff80e067812 */ /* 0x000fe200078ec0ff */
[C---:B------:R-:W-:Y:S02]  /*03f0*/  IMAD R17, R26.reuse, UR5, R17 ;  /* 0x000000051a117c24 */ /* 0x040fe4000f8e0211 */
[C---:B------:R-:W-:Y:S02]  /*0400*/  IMAD R18, R26.reuse, UR5, R18 ;  /* 0x000000051a127c24 */ /* 0x040fe4000f8e0212 */
[----:B------:R-:W-:-:S02]  /*0410*/  IMAD R28, R26, UR5, R28 ;  /* 0x000000051a1c7c24 */ /* 0x000fc4000f8e021c */
[C---:B------:R-:W-:Y:S02]  /*0420*/  IMAD R20, R26.reuse, UR5, R20 ;  /* 0x000000051a147c24 */ /* 0x040fe4000f8e0214 */
[C---:B------:R-:W-:Y:S02]  /*0430*/  IMAD R12, R26.reuse, UR5, R23 ;  /* 0x000000051a0c7c24 */ /* 0x040fe4000f8e0217 */
[----:B------:R-:W-:Y:S02]  /*0440*/  IMAD R26, R26, UR5, R3 ;  /* 0x000000051a1a7c24 */ /* 0x000fe4000f8e0203 */
[----:B0-----:R-:W-:Y:S02]  /*0450*/  IMAD R14, R21, R14, RZ ;  /* 0x0000000e150e7224 */ /* 0x001fe400078e02ff */
[-C--:B------:R-:W-:Y:S02]  /*0460*/  IMAD R13, R13, R21.reuse, R21 ;  /* 0x000000150d0d7224 */ /* 0x080fe400078e0215 */
[----:B------:R-:W-:-:S02]  /*0470*/  IMAD R22, R22, R21, UR4 ;  /* 0x0000000416167e24 */ /* 0x000fc4000f8e0215 */
[-C--:B------:R-:W-:Y:S02]  /*0480*/  IMAD R8, R8, R21.reuse, UR4 ;  /* 0x0000000408087e24 */ /* 0x080fe4000f8e0215 */
[-C--:B------:R-:W-:Y:S02]  /*0490*/  IMAD R9, R9, R21.reuse, UR4 ;  /* 0x0000000409097e24 */ /* 0x080fe4000f8e0215 */
[-C--:B------:R-:W-:Y:S02]  /*04a0*/  IMAD R10, R10, R21.reuse, UR4 ;  /* 0x000000040a0a7e24 */ /* 0x080fe4000f8e0215 */
[-C--:B------:R-:W-:Y:S02]  /*04b0*/  IMAD R24, R24, R21.reuse, UR4 ;  /* 0x0000000418187e24 */ /* 0x080fe4000f8e0215 */
[-C--:B------:R-:W-:Y:S02]  /*04c0*/  IMAD R11, R11, R21.reuse, UR4 ;  /* 0x000000040b0b7e24 */ /* 0x080fe4000f8e0215 */
[----:B------:R-:W-:-:S02]  /*04d0*/  IMAD R25, R25, R21, UR4 ;  /* 0x0000000419197e24 */ /* 0x000fc4000f8e0215 */
[-C--:B------:R-:W-:Y:S02]  /*04e0*/  IMAD R16, R16, R21.reuse, UR4 ;  /* 0x0000000410107e24 */ /* 0x080fe4000f8e0215 */
[-C--:B------:R-:W-:Y:S02]  /*04f0*/  IMAD R17, R17, R21.reuse, UR4 ;  /* 0x0000000411117e24 */ /* 0x080fe4000f8e0215 */
[-C--:B------:R-:W-:Y:S02]  /*0500*/  IMAD R18, R18, R21.reuse, UR4 ;  /* 0x0000000412127e24 */ /* 0x080fe4000f8e0215 */
[-C--:B------:R-:W-:Y:S02]  /*0510*/  IMAD R19, R28, R21.reuse, UR4 ;  /* 0x000000041c137e24 */ /* 0x080fe4000f8e0215 */
[-C--:B------:R-:W-:Y:S02]  /*0520*/  IMAD R20, R20, R21.reuse, UR4 ;  /* 0x0000000414147e24 */ /* 0x080fe4000f8e0215 */
[----:B------:R-:W-:-:S02]  /*0530*/  IMAD R12, R12, R21, UR4 ;  /* 0x000000040c0c7e24 */ /* 0x000fc4000f8e0215 */
[----:B------:R-:W-:Y:S01]  /*0540*/  IMAD R21, R26, R21, UR4 ;  /* 0x000000041a157e24 */ /* 0x000fe2000f8e0215 */
[----:B------:R-:W-:Y:S01]  /*0550*/  IADD3 R26, PT, PT, -R6, RZ, RZ ;  /* 0x000000ff061a7210 */ /* 0x000fe20007ffe1ff */
[----:B------:R-:W-:Y:S02]  /*0560*/  IMAD R7, R14, R5, UR4 ;  /* 0x000000040e077e24 */ /* 0x000fe4000f8e0205 */
[----:B--2---:R-:W-:-:S07]  /*0570*/  VIADD R13, R13, UR4 ;  /* 0x000000040d0d7c36 */ /* 0x004fce0008000000 */
.L_x_4:
[----:B------:R-:W-:-:S04]  /*0580*/  IADD3 R14, PT, PT, R23, -0x3, RZ ;  /* 0xfffffffd170e7810 */ /* 0x000fc80007ffe0ff */
[----:B------:R-:W-:-:S04]  /*0590*/  ISETP.GE.AND P1, PT, R14, UR6, PT ;  /* 0x000000060e007c0c */ /* 0x000fc8000bf26270 */
[----:B------:R-:W-:Y:S02]  /*05a0*/  ISETP.GT.AND P1, PT, R14, -0x1, !P1 ;  /* 0xffffffff0e00780c */ /* 0x000fe40004f24270 */
[----:B------:R-:W0:Y:S02]  /*05b0*/  LDC.64 R14, c[0x0][0x380] ;  /* 0x0000e000ff0e7b82 */ /* 0x000e240000000a00 */
[----:B------:R-:W-:-:S13]  /*05c0*/  PLOP3.LUT P1, PT, P0, P1, PT, 0x80, 0x8 ;  /* 0x000000000008781c */ /* 0x000fda0000723070 */
[----:B0-----:R-:W-:-:S05]  /*05d0*/  @P1 IMAD.WIDE R14, R21, 0x4, R14 ;  /* 0x00000004150e1825 */ /* 0x001fca00078e020e */
[----:B------:R0:W2:Y:S02]  /*05e0*/  @P1 LDG.E R27, desc[UR8][R14.64] ;  /* 0x000000080e1b1981 */ /* 0x0000a4000c1e1900 */
[----:B0-----:R-:W0:Y:S02]  /*05f0*/  LDC.64 R14, c[0x0][0x388] ;  /* 0x0000e200ff0e7b82 */ /* 0x001e240000000a00 */
[----:B0-----:R-:W-:-:S05]  /*0600*/  @P1 IMAD.WIDE R14, R7, 0x4, R14 ;  /* 0x00000004070e1825 */ /* 0x001fca00078e020e */
[----:B------:R0:W2:Y:S02]  /*0610*/  @P1 LDG.E R28, desc[UR8][R14.64] ;  /* 0x000000080e1c1981 */ /* 0x0000a4000c1e1900 */
[----:B0-----:R-:W0:Y:S01]  /*0620*/  LDC.64 R14, c[0x0][0x380] ;  /* 0x0000e000ff0e7b82 */ /* 0x001e220000000a00 */
[----:B--2---:R-:W-:Y:S01]  /*0630*/  @P1 FFMA R4, R27, R28, R4 ;  /* 0x0000001c1b041223 */ /* 0x004fe20000000004 */
[----:B------:R-:W-:-:S04]  /*0640*/  IADD3 R27, PT, PT, R23, -0x2, RZ ;  /* 0xfffffffe171b7810 */ /* 0x000fc80007ffe0ff */
[----:B------:R-:W-:-:S04]  /*0650*/  ISETP.GE.AND P1, PT, R27, UR6, PT ;  /* 0x000000061b007c0c */ /* 0x000fc8000bf26270 */
[----:B------:R-:W-:-:S04]  /*0660*/  ISETP.GT.AND P1, PT, R27, -0x1, !P1 ;  /* 0xffffffff1b00780c */ /* 0x000fc80004f24270 */
        /* <DEDUP_REMOVED lines=8> */
[----:B------:R-:W-:-:S05]  /*06f0*/  VIADD R27, R23, 0xffffffff ;  /* 0xffffffff171b7836 */ /* 0x000fca0000000000 */
        /* <DEDUP_REMOVED lines=20> */
[----:B------:R-:W-:-:S04]  /*0840*/  IADD3 R27, PT, PT, R23, 0x1, RZ ;  /* 0x00000001171b7810 */ /* 0x000fc80007ffe0ff */
        /* <DEDUP_REMOVED lines=40> */
[----:B------:R-:W2:Y:S01]  /*0ad0*/  @P1 LDG.E R28, desc[UR8][R14.64] ;  /* 0x000000080e1c1981 */ /* 0x000ea2000c1e1900 */
[----:B------:R-:W-:Y:S02]  /*0ae0*/  IADD3 R26, PT, PT, R26, 0x8, RZ ;  /* 0x000000081a1a7810 */ /* 0x000fe40007ffe0ff */
[----:B------:R-:W-:Y:S01]  /*0af0*/  IADD3 R23, PT, PT, R23, 0x8, RZ ;  /* 0x0000000817177810 */ /* 0x000fe20007ffe0ff */
[----:B--2---:R-:W-:Y:S01]  /*0b00*/  @P1 FFMA R4, R27, R28, R4 ;  /* 0x0000001c1b041223 */ /* 0x004fe20000000004 */
[----:B------:R-:W-:Y:S01]  /*0b10*/  ISETP.NE.AND P1, PT, R26, RZ, PT ;  /* 0x000000ff1a00720c */ /* 0x000fe20003f25270 */
[----:B------:R-:W0:Y:S02]  /*0b20*/  LDC R27, c[0x0][0x3a8] ;  /* 0x0000ea00ff1b7b82 */ /* 0x000e240000000800 */
[C---:B0-----:R-:W-:Y:S01]  /*0b30*/  IMAD R24, R27.reuse, 0x8, R24 ;  /* 0x000000081b187824 */ /* 0x041fe200078e0218 */
[C---:B------:R-:W-:Y:S01]  /*0b40*/  LEA R12, R27.reuse, R12, 0x3 ;  /* 0x0000000c1b0c7211 */ /* 0x040fe200078e18ff */
[C---:B------:R-:W-:Y:S01]  /*0b50*/  IMAD R8, R27.reuse, 0x8, R8 ;  /* 0x000000081b087824 */ /* 0x040fe200078e0208 */
        /* <DEDUP_REMOVED lines=8> */
[----:B------:R-:W-:-:S02]  /*0be0*/  LEA R7, R27, R7, 0x3 ;  /* 0x000000071b077211 */ /* 0x000fc400078e18ff */
[C---:B------:R-:W-:Y:S02]  /*0bf0*/  LEA R16, R27.reuse, R16, 0x3 ;  /* 0x000000101b107211 */ /* 0x040fe400078e18ff */
[C---:B------:R-:W-:Y:S02]  /*0c00*/  LEA R17, R27.reuse, R17, 0x3 ;  /* 0x000000111b117211 */ /* 0x040fe400078e18ff */
[C---:B------:R-:W-:Y:S02]  /*0c10*/  LEA R19, R27.reuse, R19, 0x3 ;  /* 0x000000131b137211 */ /* 0x040fe400078e18ff */
[----:B------:R-:W-:Y:S01]  /*0c20*/  LEA R20, R27, R20, 0x3 ;  /* 0x000000141b147211 */ /* 0x000fe200078e18ff */
[----:B------:R-:W-:Y:S06]  /*0c30*/  @P1 BRA `(.L_x_4) ;  /* 0xfffffff800501947 */ /* 0x000fec000383ffff */
[----:B------:R-:W-:-:S07]  /*0c40*/  MOV R8, R6 ;  /* 0x0000000600087202 */ /* 0x000fce0000000f00 */
.L_x_3:
[----:B------:R-:W0:Y:S02]  /*0c50*/  LDCU UR6, c[0x0][0x3b8] ;  /* 0x00007700ff0677ac */ /* 0x000e240008000800 */
[----:B0-----:R-:W-:-:S09]  /*0c60*/  ULOP3.LUT UP0, UR5, UR6, 0x7, URZ, 0xc0, !UPT ;  /* 0x0000000706057892 */ /* 0x001fd2000f80c0ff */
[----:B------:R-:W-:Y:S05]  /*0c70*/  BRA.U !UP0, `(.L_x_5) ;  /* 0x00000009081c7547 */ /* 0x000fea000b800000 */
[----:B------:R-:W0:Y:S01]  /*0c80*/  LDCU UR10, c[0x0][0x3b8] ;  /* 0x00007700ff0a77ac */ /* 0x000e220008000800 */
[----:B------:R-:W-:Y:S01]  /*0c90*/  IMAD.IADD R6, R0, 0x1, R5 ;  /* 0x0000000100067824 */ /* 0x000fe200078e0205 */
[----:B------:R-:W-:Y:S02]  /*0ca0*/  UIADD3 UR5, UPT, UPT, UR5, -0x1, URZ ;  /* 0xffffffff05057890 */ /* 0x000fe4000fffe0ff */
[----:B------:R-:W-:Y:S02]  /*0cb0*/  ULOP3.LUT UP1, UR7, UR6, 0x3, URZ, 0xc0, !UPT ;  /* 0x0000000306077892 */ /* 0x000fe4000f82c0ff */
[----:B------:R-:W-:Y:S01]  /*0cc0*/  UISETP.GE.U32.AND UP0, UPT, UR5, 0x3, UPT ;  /* 0x000000030500788c */ /* 0x000fe2000bf06070 */
[----:B0-----:R-:W-:-:S08]  /*0cd0*/  IMAD R7, R5, UR10, RZ ;  /* 0x0000000a05077c24 */ /* 0x001fd0000f8e02ff */
[----:B------:R-:W-:Y:S05]  /*0ce0*/  BRA.U !UP0, `(.L_x_6) ;  /* 0x00000005080c7547 */ /* 0x000fea000b800000 */
[----:B------:R-:W0:Y:S01]  /*0cf0*/  LDCU UR5, c[0x0][0x3a4] ;  /* 0x00007480ff0577ac */ /* 0x000e220008000800 */
[----:B------:R-:W-:Y:S01]  /*0d00*/  IADD3 R9, PT, PT, R3, R8, RZ ;  /* 0x0000000803097210 */ /* 0x000fe20007ffe0ff */
[----:B------:R-:W1:Y:S03]  /*0d10*/  LDC.64 R26, c[0x0][0x380] ;  /* 0x0000e000ff1a7b82 */ /* 0x000e660000000a00 */
[C---:B------:R-:W-:Y:S01]  /*0d20*/  IADD3 R11, PT, PT, R9.reuse, 0x1, RZ ;  /* 0x00000001090b7810 */ /* 0x040fe20007ffe0ff */
[C---:B------:R-:W-:Y:S01]  /*0d30*/  VIADD R22, R9.reuse, 0x2 ;  /* 0x0000000209167836 */ /* 0x040fe20000000000 */
[----:B------:R-:W-:-:S03]  /*0d40*/  IADD3 R20, PT, PT, R9, 0x3, RZ ;  /* 0x0000000309147810 */ /* 0x000fc60007ffe0ff */
[----:B------:R-:W2:Y:S01]  /*0d50*/  LDC.64 R16, c[0x0][0x388] ;  /* 0x0000e200ff107b82 */ /* 0x000ea20000000a00 */
[----:B0-----:R-:W-:-:S07]  /*0d60*/  ISETP.GE.AND P1, PT, R9, UR5, PT ;  /* 0x0000000509007c0c */ /* 0x001fce000bf26270 */
[----:B------:R-:W0:Y:S01]  /*0d70*/  LDC.64 R18, c[0x0][0x380] ;  /* 0x0000e000ff127b82 */ /* 0x000e220000000a00 */
[----:B------:R-:W-:Y:S02]  /*0d80*/  ISETP.GE.AND P2, PT, R11, UR5, PT ;  /* 0x000000050b007c0c */ /* 0x000fe4000bf46270 */
[----:B------:R-:W-:Y:S02]  /*0d90*/  ISETP.GT.AND P1, PT, R9, -0x1, !P1 ;  /* 0xffffffff0900780c */ /* 0x000fe40004f24270 */
[----:B------:R-:W-:Y:S02]  /*0da0*/  ISETP.GT.AND P2, PT, R11, -0x1, !P2 ;  /* 0xffffffff0b00780c */ /* 0x000fe40005744270 */
[----:B------:R-:W-:Y:S01]  /*0db0*/  PLOP3.LUT P1, PT, P0, P1, PT, 0x80, 0x8 ;  /* 0x000000000008781c */ /* 0x000fe20000723070 */
[----:B------:R-:W3:Y:S01]  /*0dc0*/  LDC.64 R12, c[0x0][0x388] ;  /* 0x0000e200ff0c7b82 */ /* 0x000ee20000000a00 */
[----:B------:R-:W-:Y:S02]  /*0dd0*/  PLOP3.LUT P2, PT, P0, P2, PT, 0x80, 0x8 ;  /* 0x000000000008781c */ /* 0x000fe40000745070 */
[----:B------:R-:W-:-:S02]  /*0de0*/  ISETP.GE.AND P3, PT, R22, UR5, PT ;  /* 0x0000000516007c0c */ /* 0x000fc4000bf66270 */
[----:B------:R-:W-:Y:S02]  /*0df0*/  ISETP.GE.AND P4, PT, R20, UR5, PT ;  /* 0x0000000514007c0c */ /* 0x000fe4000bf86270 */
[----:B------:R-:W-:Y:S02]  /*0e00*/  ISETP.GT.AND P3, PT, R22, -0x1, !P3 ;  /* 0xffffffff1600780c */ /* 0x000fe40005f64270 */
[----:B------:R-:W-:Y:S02]  /*0e10*/  ISETP.GT.AND P4, PT, R20, -0x1, !P4 ;  /* 0xffffffff1400780c */ /* 0x000fe40006784270 */
[----:B------:R-:W-:Y:S01]  /*0e20*/  PLOP3.LUT P3, PT, P0, P3, PT, 0x80, 0x8 ;  /* 0x000000000008781c */ /* 0x000fe20000767070 */
[----:B------:R-:W4:Y:S01]  /*0e30*/  @P1 LDC R15, c[0x0][0x3a8] ;  /* 0x0000ea00ff0f1b82 */ /* 0x000f220000000800 */
[C---:B------:R-:W-:Y:S01]  /*0e40*/  @P1 IMAD R9, R6.reuse, UR5, R9 ;  /* 0x0000000506091c24 */ /* 0x040fe2000f8e0209 */
[----:B------:R-:W-:Y:S01]  /*0e50*/  PLOP3.LUT P4, PT, P0, P4, PT, 0x80, 0x8 ;  /* 0x000000000008781c */ /* 0x000fe20000789070 */
[----:B------:R-:W-:Y:S01]  /*0e60*/  @P2 IMAD R11, R6, UR5, R11 ;  /* 0x00000005060b2c24 */ /* 0x000fe2000f8e020b */
[----:B------:R-:W-:-:S04]  /*0e70*/  @P1 IADD3 R10, PT, PT, R7, R8, RZ ;  /* 0x00000008070a1210 */ /* 0x000fc80007ffe0ff */
[----:B------:R-:W5:Y:S01]  /*0e80*/  @P2 LDC R14, c[0x0][0x3a8] ;  /* 0x0000ea00ff0e2b82 */ /* 0x000f620000000800 */
[----:B------:R-:W-:Y:S02]  /*0e90*/  @P2 IMAD.IADD R25, R7, 0x1, R8 ;  /* 0x0000000107192824 */ /* 0x000fe400078e0208 */
[-C--:B----4-:R-:W-:Y:S02]  /*0ea0*/  @P1 IMAD R9, R9, R15.reuse, UR4 ;  /* 0x0000000409091e24 */ /* 0x090fe4000f8e020f */
[----:B------:R-:W-:Y:S02]  /*0eb0*/  @P1 IMAD R15, R10, R15, UR4 ;  /* 0x000000040a0f1e24 */ /* 0x000fe4000f8e020f */
[----:B-1----:R-:W-:Y:S02]  /*0ec0*/  @P1 IMAD.WIDE R26, R9, 0x4, R26 ;  /* 0x00000004091a1825 */ /* 0x002fe400078e021a */
[----:B------:R-:W1:Y:S02]  /*0ed0*/  @P3 LDC R9, c[0x0][0x3a8] ;  /* 0x0000ea00ff093b82 */ /* 0x000e640000000800 */
[----:B-----5:R-:W-:Y:S01]  /*0ee0*/  @P2 IMAD R23, R11, R14, UR4 ;  /* 0x000000040b172e24 */ /* 0x020fe2000f8e020e */
[----:B------:R4:W5:Y:S01]  /*0ef0*/  @P1 LDG.E R21, desc[UR8][R26.64] ;  /* 0x000000081a151981 */ /* 0x000962000c1e1900 */
[----:B--2---:R-:W-:-:S04]  /*0f00*/  @P1 IMAD.WIDE R16, R15, 0x4, R16 ;  /* 0x000000040f101825 */ /* 0x004fc800078e0210 */
[----:B------:R-:W-:Y:S01]  /*0f10*/  @P2 IMAD R28, R25, R14, R14 ;  /* 0x0000000e191c2224 */ /* 0x000fe200078e020e */
[----:B------:R-:W2:Y:S01]  /*0f20*/  LDC.64 R10, c[0x0][0x380] ;  /* 0x0000e000ff0a7b82 */ /* 0x000ea20000000a00 */
[----:B0-----:R-:W-:Y:S01]  /*0f30*/  @P2 IMAD.WIDE R18, R23, 0x4, R18 ;  /* 0x0000000417122825 */ /* 0x001fe200078e0212 */
[----:B------:R0:W5:Y:S04]  /*0f40*/  @P1 LDG.E R24, desc[UR8][R16.64] ;  /* 0x0000000810181981 */ /* 0x000168000c1e1900 */
[----:B------:R3:W5:Y:S02]  /*0f50*/  @P2 LDG.E R25, desc[UR8][R18.64] ;  /* 0x0000000812192981 */ /* 0x000764000c1e1900 */
[----:B------:R-:W2:Y:S08]  /*0f60*/  LDC.64 R14, c[0x0][0x388] ;  /* 0x0000e200ff0e7b82 */ /* 0x000eb00000000a00 */
[----:B------:R-:W2:Y:S01]  /*0f70*/  @P4 LDC R23, c[0x0][0x3a8] ;  /* 0x0000ea00ff174b82 */ /* 0x000ea20000000800 */
[----:B----4-:R-:W-:-:S07]  /*0f80*/  @P2 IADD3 R27, PT, PT, R28, UR4, RZ ;  /* 0x000000041c1b2c10 */ /* 0x010fce000fffe0ff */
[----:B0-----:R-:W0:Y:S08]  /*0f90*/  LDC.64 R16, c[0x0][0x380] ;  /* 0x0000e000ff107b82 */ /* 0x001e300000000a00 */
[----:B---3--:R-:W3:Y:S01]  /*0fa0*/  LDC.64 R18, c[0x0][0x388] ;  /* 0x0000e200ff127b82 */ /* 0x008ee20000000a00 */
[----:B------:R-:W-:Y:S01]  /*0fb0*/  @P3 IMAD R22, R6, UR5, R22 ;  /* 0x0000000506163c24 */ /* 0x000fe2000f8e0216 */
[----:B------:R-:W-:Y:S01]  /*0fc0*/  @P3 IADD3 R26, PT, PT, R8, 0x2, R7 ;  /* 0x00000002081a3810 */ /* 0x000fe20007ffe007 */
[----:B------:R-:W-:-:S04]  /*0fd0*/  @P2 IMAD.WIDE R12, R27, 0x4, R12 ;  /* 0x000000041b0c2825 */ /* 0x000fc800078e020c */
[-C--:B-1----:R-:W-:Y:S01]  /*0fe0*/  @P3 IMAD R27, R22, R9.reuse, UR4 ;  /* 0x00000004161b3e24 */ /* 0x082fe2000f8e0209 */
[----:B------:R-:W-:Y:S01]  /*0ff0*/  @P4 IADD3 R22, PT, PT, R8, 0x3, R7 ;  /* 0x0000000308164810 */ /* 0x000fe20007ffe007 */
[----:B------:R-:W-:Y:S01]  /*1000*/  @P3 IMAD R9, R26, R9, UR4 ;  /* 0x000000041a093e24 */ /* 0x000fe2000f8e0209 */
[----:B------:R-:W4:Y:S01]  /*1010*/  @P2 LDG.E R12, desc[UR8][R12.64] ;  /* 0x000000080c0c2981 */ /* 0x000f22000c1e1900 */
[----:B------:R-:W-:Y:S02]  /*1020*/  @P4 IMAD R20, R6, UR5, R20 ;  /* 0x0000000506144c24 */ /* 0x000fe4000f8e0214 */
[----:B--2---:R-:W-:-:S04]  /*1030*/  @P3 IMAD.WIDE R14, R9, 0x4, R14 ;  /* 0x00000004090e3825 */ /* 0x004fc800078e020e */
[-C--:B------:R-:W-:Y:S02]  /*1040*/  @P4 IMAD R9, R20, R23.reuse, UR4 ;  /* 0x0000000414094e24 */ /* 0x080fe4000f8e0217 */
[----:B------:R-:W-:Y:S01]  /*1050*/  @P3 IMAD.WIDE R10, R27, 0x4, R10 ;  /* 0x000000041b0a3825 */ /* 0x000fe200078e020a */
[----:B------:R-:W2:Y:S03]  /*1060*/  @P3 LDG.E R14, desc[UR8][R14.64] ;  /* 0x000000080e0e3981 */ /* 0x000ea6000c1e1900 */
[----:B------:R-:W-:Y:S02]  /*1070*/  @P4 IMAD R23, R22, R23, UR4 ;  /* 0x0000000416174e24 */ /* 0x000fe4000f8e0217 */
[----:B0-----:R-:W-:Y:S01]  /*1080*/  @P4 IMAD.WIDE R16, R9, 0x4, R16 ;  /* 0x0000000409104825 */ /* 0x001fe200078e0210 */
[----:B------:R-:W2:Y:S03]  /*1090*/  @P3 LDG.E R11, desc[UR8][R10.64] ;  /* 0x000000080a0b3981 */ /* 0x000ea6000c1e1900 */
[----:B---3--:R-:W-:-:S02]  /*10a0*/  @P4 IMAD.WIDE R18, R23, 0x4, R18 ;  /* 0x0000000417124825 */ /* 0x008fc400078e0212 */
[----:B------:R-:W3:Y:S04]  /*10b0*/  @P4 LDG.E R17, desc[UR8][R16.64] ;  /* 0x0000000810114981 */ /* 0x000ee8000c1e1900 */
[----:B------:R-:W3:Y:S01]  /*10c0*/  @P4 LDG.E R18, desc[UR8][R18.64] ;  /* 0x0000000812124981 */ /* 0x000ee2000c1e1900 */
[----:B------:R-:W-:Y:S01]  /*10d0*/  IADD3 R8, PT, PT, R8, 0x4, RZ ;  /* 0x0000000408087810 */ /* 0x000fe20007ffe0ff */
[----:B-----5:R-:W-:-:S04]  /*10e0*/  @P1 FFMA R4, R21, R24, R4 ;  /* 0x0000001815041223 */ /* 0x020fc80000000004 */
[----:B----4-:R-:W-:-:S04]  /*10f0*/  @P2 FFMA R4, R25, R12, R4 ;  /* 0x0000000c19042223 */ /* 0x010fc80000000004 */
[----:B--2---:R-:W-:-:S04]  /*1100*/  @P3 FFMA R4, R11, R14, R4 ;  /* 0x0000000e0b043223 */ /* 0x004fc80000000004 */
[----:B---3--:R-:W-:-:S07]  /*1110*/  @P4 FFMA R4, R17, R18, R4 ;  /* 0x0000001211044223 */ /* 0x008fce0000000004 */
.L_x_6:
[----:B------:R-:W-:Y:S05]  /*1120*/  BRA.U !UP1, `(.L_x_5) ;  /* 0x0000000109f07547 */ /* 0x000fea000b800000 */
[----:B------:R-:W-:Y:S02]  /*1130*/  UISETP.NE.AND UP0, UPT, UR7, 0x1, UPT ;  /* 0x000000010700788c */ /* 0x000fe4000bf05270 */
[----:B------:R-:W-:-:S04]  /*1140*/  ULOP3.LUT UR5, UR6, 0x1, URZ, 0xc0, !UPT ;  /* 0x0000000106057892 */ /* 0x000fc8000f8ec0ff */
[----:B------:R-:W-:-:S03]  /*1150*/  UISETP.NE.U32.AND UP1, UPT, UR5, 0x1, UPT ;  /* 0x000000010500788c */ /* 0x000fc6000bf25070 */
[----:B------:R-:W-:Y:S08]  /*1160*/  BRA.U !UP0, `(.L_x_7) ;  /* 0x00000001088c7547 */ /* 0x000ff0000b800000 */
[----:B------:R-:W0:Y:S01]  /*1170*/  LDCU UR5, c[0x0][0x3a4] ;  /* 0x00007480ff0577ac */ /* 0x000e220008000800 */
[----:B------:R-:W-:Y:S01]  /*1180*/  IMAD.IADD R9, R3, 0x1, R8 ;  /* 0x0000000103097824 */ /* 0x000fe200078e0208 */
[----:B------:R-:W1:Y:S04]  /*1190*/  LDC.64 R16, c[0x0][0x380] ;  /* 0x0000e000ff107b82 */ /* 0x000e680000000a00 */
[----:B------:R-:W-:-:S04]  /*11a0*/  IADD3 R19, PT, PT, R9, 0x1, RZ ;  /* 0x0000000109137810 */ /* 0x000fc80007ffe0ff */
        /* <DEDUP_REMOVED lines=8> */
[----:B------:R-:W-:-:S11]  /*1230*/  PLOP3.LUT P1, PT, P0, P1, PT, 0x80, 0x8 ;  /* 0x000000000008781c */ /* 0x000fd60000723070 */
[----:B------:R-:W4:Y:S01]  /*1240*/  @P2 LDC R23, c[0x0][0x3a8] ;  /* 0x0000ea00ff172b82 */ /* 0x000f220000000800 */
[C---:B------:R-:W-:Y:S01]  /*1250*/  @P2 IADD3 R22, PT, PT, R7.reuse, R8, RZ ;  /* 0x0000000807162210 */ /* 0x040fe20007ffe0ff */
[C---:B------:R-:W-:Y:S02]  /*1260*/  @P1 IMAD R9, R6.reuse, UR5, R9 ;  /* 0x0000000506091c24 */ /* 0x040fe4000f8e0209 */
[----:B------:R-:W-:Y:S02]  /*1270*/  @P1 IMAD.IADD R21, R7, 0x1, R8 ;  /* 0x0000000107151824 */ /* 0x000fe400078e0208 */
[----:B------:R-:W-:Y:S02]  /*1280*/  @P2 IMAD R18, R6, UR5, R19 ;  /* 0x0000000506122c24 */ /* 0x000fe4000f8e0213 */
[----:B------:R-:W5:Y:S01]  /*1290*/  @P1 LDC R20, c[0x0][0x3a8] ;  /* 0x0000ea00ff141b82 */ /* 0x000f620000000800 */
[----:B----4-:R-:W-:-:S05]  /*12a0*/  @P2 IMAD R22, R22, R23, R23 ;  /* 0x0000001716162224 */ /* 0x010fca00078e0217 */
[----:B------:R-:W-:Y:S01]  /*12b0*/  @P2 IADD3 R19, PT, PT, R22, UR4, RZ ;  /* 0x0000000416132c10 */ /* 0x000fe2000fffe0ff */
[-C--:B-----5:R-:W-:Y:S02]  /*12c0*/  @P1 IMAD R9, R9, R20.reuse, UR4 ;  /* 0x0000000409091e24 */ /* 0x0a0fe4000f8e0214 */
[----:B------:R-:W-:Y:S02]  /*12d0*/  @P1 IMAD R21, R21, R20, UR4 ;  /* 0x0000000415151e24 */ /* 0x000fe4000f8e0214 */
[----:B-1----:R-:W-:-:S04]  /*12e0*/  @P1 IMAD.WIDE R16, R9, 0x4, R16 ;  /* 0x0000000409101825 */ /* 0x002fc800078e0210 */
[----:B------:R-:W-:Y:S02]  /*12f0*/  @P2 IMAD R9, R18, R23, UR4 ;  /* 0x0000000412092e24 */ /* 0x000fe4000f8e0217 */
[----:B--2---:R-:W-:Y:S01]  /*1300*/  @P1 IMAD.WIDE R14, R21, 0x4, R14 ;  /* 0x00000004150e1825 */ /* 0x004fe200078e020e */
[----:B------:R-:W2:Y:S03]  /*1310*/  @P1 LDG.E R17, desc[UR8][R16.64] ;  /* 0x0000000810111981 */ /* 0x000ea6000c1e1900 */
[----:B0-----:R-:W-:Y:S02]  /*1320*/  @P2 IMAD.WIDE R12, R9, 0x4, R12 ;  /* 0x00000004090c2825 */ /* 0x001fe400078e020c */
[----:B------:R-:W2:Y:S02]  /*1330*/  @P1 LDG.E R15, desc[UR8][R14.64] ;  /* 0x000000080e0f1981 */ /* 0x000ea4000c1e1900 */
[----:B---3--:R-:W-:-:S02]  /*1340*/  @P2 IMAD.WIDE R10, R19, 0x4, R10 ;  /* 0x00000004130a2825 */ /* 0x008fc400078e020a */
[----:B------:R-:W3:Y:S04]  /*1350*/  @P2 LDG.E R13, desc[UR8][R12.64] ;  /* 0x000000080c0d2981 */ /* 0x000ee8000c1e1900 */
[----:B------:R-:W3:Y:S01]  /*1360*/  @P2 LDG.E R11, desc[UR8][R10.64] ;  /* 0x000000080a0b2981 */ /* 0x000ee2000c1e1900 */
[----:B------:R-:W-:Y:S01]  /*1370*/  IADD3 R8, PT, PT, R8, 0x2, RZ ;  /* 0x0000000208087810 */ /* 0x000fe20007ffe0ff */
[----:B--2---:R-:W-:-:S04]  /*1380*/  @P1 FFMA R4, R15, R17, R4 ;  /* 0x000000110f041223 */ /* 0x004fc80000000004 */
[----:B---3--:R-:W-:-:S07]  /*1390*/  @P2 FFMA R4, R11, R13, R4 ;  /* 0x0000000d0b042223 */ /* 0x008fce0000000004 */
.L_x_7:
[----:B------:R-:W-:Y:S05]  /*13a0*/  BRA.U UP1, `(.L_x_5) ;  /* 0x0000000101507547 */ /* 0x000fea000b800000 */
[----:B------:R-:W0:Y:S01]  /*13b0*/  LDCU UR5, c[0x0][0x3a4] ;  /* 0x00007480ff0577ac */ /* 0x000e220008000800 */
[----:B------:R-:W-:Y:S01]  /*13c0*/  IMAD.IADD R9, R3, 0x1, R8 ;  /* 0x0000000103097824 */ /* 0x000fe200078e0208 */
[----:B------:R-:W-:Y:S04]  /*13d0*/  BSSY.RECONVERGENT B0, `(.L_x_5) ;  /* 0x0000011000007945 */ /* 0x000fe80003800200 */
[----:B0-----:R-:W-:-:S04]  /*13e0*/  ISETP.GE.AND P1, PT, R9, UR5, PT ;  /* 0x0000000509007c0c */ /* 0x001fc8000bf26270 */
[----:B------:R-:W-:-:S04]  /*13f0*/  ISETP.GT.AND P1, PT, R9, -0x1, !P1 ;  /* 0xffffffff0900780c */ /* 0x000fc80004f24270 */
[----:B------:R-:W-:-:S13]  /*1400*/  PLOP3.LUT P1, PT, P0, P1, PT, 0x80, 0x8 ;  /* 0x000000000008781c */ /* 0x000fda0000723070 */
[----:B------:R-:W-:Y:S05]  /*1410*/  @!P1 BRA `(.L_x_8) ;  /* 0x0000000000309947 */ /* 0x000fea0003800000 */
[----:B------:R-:W0:Y:S01]  /*1420*/  LDC R15, c[0x0][0x3a8] ;  /* 0x0000ea00ff0f7b82 */ /* 0x000e220000000800 */
[----:B------:R-:W-:Y:S01]  /*1430*/  IADD3 R8, PT, PT, R7, R8, RZ ;  /* 0x0000000807087210 */ /* 0x000fe20007ffe0ff */
[----:B------:R-:W-:-:S06]  /*1440*/  IMAD R6, R6, UR5, R9 ;  /* 0x0000000506067c24 */ /* 0x000fcc000f8e0209 */
[----:B------:R-:W1:Y:S08]  /*1450*/  LDC.64 R12, c[0x0][0x380] ;  /* 0x0000e000ff0c7b82 */ /* 0x000e700000000a00 */
[----:B------:R-:W2:Y:S01]  /*1460*/  LDC.64 R10, c[0x0][0x388] ;  /* 0x0000e200ff0a7b82 */ /* 0x000ea20000000a00 */
[-C--:B0-----:R-:W-:Y:S02]  /*1470*/  IMAD R7, R6, R15.reuse, UR4 ;  /* 0x0000000406077e24 */ /* 0x081fe4000f8e020f */
[----:B------:R-:W-:-:S02]  /*1480*/  IMAD R9, R8, R15, UR4 ;  /* 0x0000000408097e24 */ /* 0x000fc4000f8e020f */
[----:B-1----:R-:W-:-:S06]  /*1490*/  IMAD.WIDE R12, R7, 0x4, R12 ;  /* 0x00000004070c7825 */ /* 0x002fcc00078e020c */
[----:B------:R-:W3:Y:S01]  /*14a0*/  LDG.E R13, desc[UR8][R12.64] ;  /* 0x000000080c0d7981 */ /* 0x000ee2000c1e1900 */
[----:B--2---:R-:W-:-:S06]  /*14b0*/  IMAD.WIDE R10, R9, 0x4, R10 ;  /* 0x00000004090a7825 */ /* 0x004fcc00078e020a */
[----:B------:R-:W3:Y:S02]  /*14c0*/  LDG.E R10, desc[UR8][R10.64] ;  /* 0x000000080a0a7981 */ /* 0x000ee4000c1e1900 */
[----:B---3--:R-:W-:-:S07]  /*14d0*/  FFMA R4, R13, R10, R4 ;  /* 0x0000000a0d047223 */ /* 0x008fce0000000004 */
.L_x_8:
[----:B------:R-:W-:Y:S05]  /*14e0*/  BSYNC.RECONVERGENT B0 ;  /* 0x0000000000007941 */ /* 0x000fea0003800200 */
.L_x_5:
[----:B------:R-:W0:Y:S01]  /*14f0*/  LDCU UR5, c[0x0][0x3b4] ;  /* 0x00007680ff0577ac */ /* 0x000e220008000800 */
[----:B------:R-:W-:-:S04]  /*1500*/  IADD3 R5, PT, PT, R5, 0x1, RZ ;  /* 0x0000000105057810 */ /* 0x000fc80007ffe0ff */
[----:B0-----:R-:W-:-:S13]  /*1510*/  ISETP.NE.AND P0, PT, R5, UR5, PT ;  /* 0x0000000505007c0c */ /* 0x001fda000bf05270 */
[----:B------:R-:W-:Y:S05]  /*1520*/  @P0 BRA `(.L_x_9) ;  /* 0xffffffec003c0947 */ /* 0x000fea000383ffff */
[----:B------:R-:W0:Y:S01]  /*1530*/  LDC R11, c[0x0][0x3a8] ;  /* 0x0000ea00ff0b7b82 */ /* 0x000e220000000800 */
[----:B------:R-:W-:Y:S01]  /*1540*/  UIADD3 UR5, UPT, UPT, UR4, 0x1, URZ ;  /* 0x0000000104057890 */ /* 0x000fe2000fffe0ff */
[----:B------:R-:W-:-:S06]  /*1550*/  FMNMX R9, RZ, R4, !PT ;  /* 0x00000004ff097209 */ /* 0x000fcc0007800000 */
[----:B------:R-:W1:Y:S01]  /*1560*/  LDC.64 R6, c[0x0][0x398] ;  /* 0x0000e600ff067b82 */ /* 0x000e620000000a00 */
[----:B0-----:R-:W-:Y:S01]  /*1570*/  ISETP.NE.AND P0, PT, R11, UR5, PT ;  /* 0x000000050b007c0c */ /* 0x001fe2000bf05270 */
[----:B------:R-:W-:-:S04]  /*1580*/  IMAD R5, R2, R11, UR4 ;  /* 0x0000000402057e24 */ /* 0x000fc8000f8e020b */
[----:B-1----:R-:W-:-:S05]  /*1590*/  IMAD.WIDE R4, R5, 0x4, R6 ;  /* 0x0000000405047825 */ /* 0x002fca00078e0206 */
[----:B------:R0:W-:Y:S03]  /*15a0*/  STG.E desc[UR8][R4.64], R9 ;  /* 0x0000000904007986 */ /* 0x0001e6000c101908 */
[----:B------:R-:W-:Y:S05]  /*15b0*/  @!P0 EXIT ;  /* 0x000000000000894d */ /* 0x000fea0003800000 */
[----:B------:R-:W-:Y:S01]  /*15c0*/  UMOV UR4, UR5 ;  /* 0x0000000500047c82 */ /* 0x000fe20008000000 */
[----:B------:R-:W-:Y:S05]  /*15d0*/  BRA `(.L_x_10) ;  /* 0xffffffec000c7947 */ /* 0x000fea000383ffff */
.L_x_2:
[----:B------:R-:W-:Y:S02]  /*15e0*/  ULOP3.LUT UR10, UR4, 0x7, URZ, 0xc0, !UPT ;  /* 0x00000007040a7892 */ /* 0x000fe4000f8ec0ff */
[----:B------:R-:W-:Y:S02]  /*15f0*/  ULOP3.LUT UR11, UR4, 0x3, URZ, 0xc0, !UPT ;  /* 0x00000003040b7892 */ /* 0x000fe4000f8ec0ff */
[----:B------:R-:W-:Y:S02]  /*1600*/  UIADD3 UR5, UPT, UPT, UR10, -0x1, URZ ;  /* 0xffffffff0a057890 */ /* 0x000fe4000fffe0ff */
[----:B------:R-:W-:Y:S02]  /*1610*/  ULOP3.LUT UR7, UR4, 0x7ffffff8, URZ, 0xc0, !UPT ;  /* 0x7ffffff804077892 */ /* 0x000fe4000f8ec0ff */
[----:B------:R-:W-:Y:S01]  /*1620*/  UISETP.GE.U32.AND UP1, UPT, UR5, 0x3, UPT ;  /* 0x000000030500788c */ /* 0x000fe2000bf26070 */
[----:B------:R-:W-:-:S10]  /*1630*/  UMOV UR4, URZ ;  /* 0x000000ff00047c82 */ /* 0x000fd40008000000 */
.L_x_18:
[----:B0-----:R-:W0:Y:S02]  /*1640*/  LDC.64 R4, c[0x0][0x390] ;  /* 0x0000e400ff047b82 */ /* 0x001e240000000a00 */
[----:B0-----:R0:W5:Y:S01]  /*1650*/  LDG.E R4, desc[UR8][R4.64] ;  /* 0x0000000804047981 */ /* 0x001162000c1e1900 */
[----:B------:R-:W-:-:S05]  /*1660*/  UMOV UR5, URZ ;  /* 0x000000ff00057c82 */ /* 0x000fca0008000000 */
.L_x_17:
[----:B------:R-:W1:Y:S01]  /*1670*/  LDCU UR12, c[0x0][0x3b8] ;  /* 0x00007700ff0c77ac */ /* 0x000e620008000800 */
[----:B0-----:R-:W-:Y:S02]  /*1680*/  VIADD R5, R0, UR5 ;  /* 0x0000000500057c36 */ /* 0x001fe40008000000 */
[----:B------:R-:W-:Y:S01]  /*1690*/  HFMA2 R6, -RZ, RZ, 0, 0 ;  /* 0x00000000ff067431 */ /* 0x000fe200000001ff */
[----:B------:R-:W0:Y:S01]  /*16a0*/  LDCU UR13, c[0x0][0x3a0] ;  /* 0x00007400ff0d77ac */ /* 0x000e220008000800 */
[----:B------:R-:W2:Y:S01]  /*16b0*/  LDCU UR14, c[0x0][0x3b4] ;  /* 0x00007680ff0e77ac */ /* 0x000ea20008000800 */
[----:B------:R-:W-:Y:S01]  /*16c0*/  UMOV UR6, UR5 ;  /* 0x0000000500067c82 */ /* 0x000fe20008000000 */
[----:B------:R-:W-:Y:S02]  /*16d0*/  UIADD3 UR5, UPT, UPT, UR5, 0x1, URZ ;  /* 0x0000000105057890 */ /* 0x000fe4000fffe0ff */
[----:B-1----:R-:W-:Y:S01]  /*16e0*/  UISETP.GE.U32.AND UP2, UPT, UR12, 0x8, UPT ;  /* 0x000000080c00788c */ /* 0x002fe2000bf46070 */
[----:B0-----:R-:W-:-:S04]  /*16f0*/  ISETP.GE.AND P0, PT, R5, UR13, PT ;  /* 0x0000000d05007c0c */ /* 0x001fc8000bf06270 */
[----:B------:R-:W-:Y:S01]  /*1700*/  ISETP.GT.AND P0, PT, R5, -0x1, !P0 ;  /* 0xffffffff0500780c */ /* 0x000fe20004704270 */
[----:B--2---:R-:W-:-:S03]  /*1710*/  UISETP.NE.AND UP0, UPT, UR5, UR14, UPT ;  /* 0x0000000e0500728c */ /* 0x004fc6000bf05270 */
[----:B------:R-:W-:Y:S09]  /*1720*/  BRA.U !UP2, `(.L_x_11) ;  /* 0x000000090a547547 */ /* 0x000ff2000b800000 */
[----:B------:R-:W-:Y:S01]  /*1730*/  MOV R20, RZ ;  /* 0x000000ff00147202 */ /* 0x000fe20000000f00 */
[----:B------:R-:W0:Y:S06]  /*1740*/  LDCU UR12, c[0x0][0x3a4] ;  /* 0x00007480ff0c77ac */ /* 0x000e2c0008000800 */
.L_x_12:
[----:B------:R-:W-:Y:S01]  /*1750*/  IMAD.IADD R6, R3, 0x1, R20 ;  /* 0x0000000103067824 */ /* 0x000fe200078e0214 */
[----:B------:R-:W1:Y:S04]  /*1760*/  LDC.64 R14, c[0x0][0x380] ;  /* 0x0000e000ff0e7b82 */ /* 0x000e680000000a00 */
[C---:B------:R-:W-:Y:S02]  /*1770*/  IADD3 R22, PT, PT, R6.reuse, 0x1, RZ ;  /* 0x0000000106167810 */ /* 0x040fe40007ffe0ff */
[----:B0-----:R-:W-:Y:S02]  /*1780*/  ISETP.GE.AND P2, PT, R6, UR12, PT ;  /* 0x0000000c06007c0c */ /* 0x001fe4000bf46270 */
[----:B------:R-:W-:Y:S01]  /*1790*/  ISETP.GE.AND P5, PT, R22, UR12, PT ;  /* 0x0000000c16007c0c */ /* 0x000fe2000bfa6270 */
[----:B------:R-:W0:Y:S01]  /*17a0*/  LDC.64 R12, c[0x0][0x388] ;  /* 0x0000e200ff0c7b82 */ /* 0x000e220000000a00 */
[----:B------:R-:W-:-:S02]  /*17b0*/  ISETP.GT.AND P2, PT, R6, -0x1, !P2 ;  /* 0xffffffff0600780c */ /* 0x000fc40005744270 */
[----:B------:R-:W-:Y:S02]  /*17c0*/  ISETP.GT.AND P5, PT, R22, -0x1, !P5 ;  /* 0xffffffff1600780c */ /* 0x000fe40006fa4270 */
[----:B------:R-:W-:Y:S02]  /*17d0*/  PLOP3.LUT P2, PT, P0, P2, PT, 0x80, 0x8 ;  /* 0x000000000008781c */ /* 0x000fe40000745070 */
[----:B------:R-:W-:Y:S01]  /*17e0*/  PLOP3.LUT P5, PT, P0, P5, PT, 0x80, 0x8 ;  /* 0x000000000008781c */ /* 0x000fe200007ab070 */
[----:B------:R-:W2:Y:S08]  /*17f0*/  LDC.64 R10, c[0x0][0x380] ;  /* 0x0000e000ff0a7b82 */ /* 0x000eb00000000a00 */
[----:B------:R-:W3:Y:S02]  /*1800*/  LDC.64 R8, c[0x0][0x388] ;  /* 0x0000e200ff087b82 */ /* 0x000ee40000000a00 */
[----:B------:R-:W-:-:S06]  /*1810*/  @P2 IMAD R16, R5, UR12, R6 ;  /* 0x0000000c05102c24 */ /* 0x000fcc000f8e0206 */
[----:B------:R-:W4:Y:S08]  /*1820*/  @P2 LDC R17, c[0x0][0x3b8] ;  /* 0x0000ee00ff112b82 */ /* 0x000f300000000800 */
[----:B------:R-:W1:Y:S08]  /*1830*/  @P5 LDC R21, c[0x0][0x3b8] ;  /* 0x0000ee00ff155b82 */ /* 0x000e700000000800 */
[----:B------:R-:W0:Y:S08]  /*1840*/  @P2 LDC R19, c[0x0][0x3a8] ;  /* 0x0000ea00ff132b82 */ /* 0x000e300000000800 */
[----:B------:R-:W2:Y:S01]  /*1850*/  @P5 LDC R7, c[0x0][0x3a8] ;  /* 0x0000ea00ff075b82 */ /* 0x000ea20000000800 */
[----:B----4-:R-:W-:-:S02]  /*1860*/  @P2 IMAD R18, R17, UR6, R20 ;  /* 0x0000000611122c24 */ /* 0x010fc4000f8e0214 */
[----:B-1----:R-:W-:Y:S02]  /*1870*/  @P5 IMAD R24, R21, UR6, R20 ;  /* 0x0000000615185c24 */ /* 0x002fe4000f8e0214 */
[-C--:B0-----:R-:W-:Y:S02]  /*1880*/  @P2 IMAD R17, R16, R19.reuse, UR4 ;  /* 0x0000000410112e24 */ /* 0x081fe4000f8e0213 */
[----:B------:R-:W-:Y:S02]  /*1890*/  @P2 IMAD R19, R18, R19, UR4 ;  /* 0x0000000412132e24 */ /* 0x000fe4000f8e0213 */
[----:B------:R-:W-:Y:S02]  /*18a0*/  @P5 IMAD R16, R5, UR12, R22 ;  /* 0x0000000c05105c24 */ /* 0x000fe4000f8e0216 */
[----:B------:R-:W-:-:S04]  /*18b0*/  @P2 IMAD.WIDE R14, R17, 0x4, R14 ;  /* 0x00000004110e2825 */ /* 0x000fc800078e020e */
[-C--:B--2---:R-:W-:Y:S02]  /*18c0*/  @P5 IMAD R18, R24, R7.reuse, R7 ;  /* 0x0000000718125224 */ /* 0x084fe400078e0207 */
[----:B------:R-:W-:Y:S01]  /*18d0*/  @P5 IMAD R23, R16, R7, UR4 ;  /* 0x0000000410175e24 */ /* 0x000fe2000f8e0207 */
[----:B------:R-:W2:Y:S01]  /*18e0*/  @P2 LDG.E R15, desc[UR8][R14.64] ;  /* 0x000000080e0f2981 */ /* 0x000ea2000c1e1900 */
[----:B------:R-:W-:Y:S01]  /*18f0*/  @P2 IMAD.WIDE R12, R19, 0x4, R12 ;  /* 0x00000004130c2825 */ /* 0x000fe200078e020c */
[----:B------:R-:W-:-:S03]  /*1900*/  @P5 IADD3 R7, PT, PT, R18, UR4, RZ ;  /* 0x0000000412075c10 */ /* 0x000fc6000fffe0ff */
[----:B------:R-:W-:Y:S01]  /*1910*/  @P5 IMAD.WIDE R22, R23, 0x4, R10 ;  /* 0x0000000417165825 */ /* 0x000fe200078e020a */
[----:B------:R0:W2:Y:S03]  /*1920*/  @P2 LDG.E R16, desc[UR8][R12.64] ;  /* 0x000000080c102981 */ /* 0x0000a6000c1e1900 */
[----:B---3--:R-:W-:Y:S01]  /*1930*/  @P5 IMAD.WIDE R8, R7, 0x4, R8 ;  /* 0x0000000407085825 */ /* 0x008fe200078e0208 */
[----:B------:R-:W3:Y:S04]  /*1940*/  @P5 LDG.E R11, desc[UR8][R22.64] ;  /* 0x00000008160b5981 */ /* 0x000ee8000c1e1900 */
[----:B------:R1:W3:Y:S01]  /*1950*/  @P5 LDG.E R18, desc[UR8][R8.64] ;  /* 0x0000000808125981 */ /* 0x0002e2000c1e1900 */
[C---:B------:R-:W-:Y:S01]  /*1960*/  VIADD R24, R6.reuse, 0x2 ;  /* 0x0000000206187836 */ /* 0x040fe20000000000 */
[----:B------:R-:W-:Y:S01]  /*1970*/  IADD3 R10, PT, PT, R6, 0x3, RZ ;  /* 0x00000003060a7810 */ /* 0x000fe20007ffe0ff */
[----:B0-----:R-:W0:Y:S03]  /*1980*/  LDC.64 R12, c[0x0][0x380] ;  /* 0x0000e000ff0c7b82 */ /* 0x001e260000000a00 */
[----:B------:R-:W-:-:S04]  /*1990*/  ISETP.GE.AND P1, PT, R24, UR12, PT ;  /* 0x0000000c18007c0c */ /* 0x000fc8000bf26270 */
[----:B------:R-:W-:Y:S01]  /*19a0*/  ISETP.GT.AND P1, PT, R24, -0x1, !P1 ;  /* 0xffffffff1800780c */ /* 0x000fe20004f24270 */
[----:B-1----:R-:W1:Y:S03]  /*19b0*/  LDC.64 R8, c[0x0][0x388] ;  /* 0x0000e200ff087b82 */ /* 0x002e660000000a00 */
[----:B------:R-:W-:Y:S02]  /*19c0*/  PLOP3.LUT P1, PT, P0, P1, PT, 0x80, 0x8 ;  /* 0x000000000008781c */ /* 0x000fe40000723070 */
[----:B------:R-:W-:Y:S02]  /*19d0*/  ISETP.GE.AND P4, PT, R10, UR12, PT ;  /* 0x0000000c0a007c0c */ /* 0x000fe4000bf86270 */
[----:B------:R-:W-:Y:S02]  /*19e0*/  IADD3 R14, PT, PT, R6, 0x4, RZ ;  /* 0x00000004060e7810 */ /* 0x000fe40007ffe0ff */
[----:B------:R-:W-:-:S02]  /*19f0*/  ISETP.GT.AND P4, PT, R10, -0x1, !P4 ;  /* 0xffffffff0a00780c */ /* 0x000fc40006784270 */
[----:B------:R-:W-:-:S05]  /*1a00*/  ISETP.GE.AND P3, PT, R14, UR12, PT ;  /* 0x0000000c0e007c0c */ /* 0x000fca000bf66270 */
[----:B------:R-:W4:Y:S01]  /*1a10*/  @P1 LDC R7, c[0x0][0x3b8] ;  /* 0x0000ee00ff071b82 */ /* 0x000f220000000800 */
[----:B------:R-:W-:Y:S02]  /*1a20*/  PLOP3.LUT P4, PT, P0, P4, PT, 0x80, 0x8 ;  /* 0x000000000008781c */ /* 0x000fe40000789070 */
[----:B------:R-:W-:-:S05]  /*1a30*/  ISETP.GT.AND P3, PT, R14, -0x1, !P3 ;  /* 0xffffffff0e00780c */ /* 0x000fca0005f64270 */
[----:B------:R-:W0:Y:S01]  /*1a40*/  @P1 LDC R22, c[0x0][0x3a8] ;  /* 0x0000ea00ff161b82 */ /* 0x000e220000000800 */
[----:B------:R-:W-:-:S07]  /*1a50*/  PLOP3.LUT P3, PT, P0, P3, PT, 0x80, 0x8 ;  /* 0x000000000008781c */ /* 0x000fce0000767070 */
[----:B------:R-:W1:Y:S01]  /*1a60*/  @P4 LDC R17, c[0x0][0x3b8] ;  /* 0x0000ee00ff114b82 */ /* 0x000e620000000800 */
[----:B----4-:R-:W-:-:S07]  /*1a70*/  @P1 IMAD R21, R7, UR6, R20 ;  /* 0x0000000607151c24 */ /* 0x010fce000f8e0214 */
[----:B------:R-:W4:Y:S01]  /*1a80*/  @P4 LDC R27, c[0x0][0x3a8] ;  /* 0x0000ea00ff1b4b82 */ /* 0x000f220000000800 */
[----:B------:R-:W-:-:S07]  /*1a90*/  @P1 VIADD R21, R21, 0x2 ;  /* 0x0000000215151836 */ /* 0x000fce0000000000 */
[----:B------:R-:W4:Y:S01]  /*1aa0*/  @P3 LDC R7, c[0x0][0x3b8] ;  /* 0x0000ee00ff073b82 */ /* 0x000f220000000800 */
[----:B0-----:R-:W-:Y:S02]  /*1ab0*/  @P1 IMAD R21, R21, R22, UR4 ;  /* 0x0000000415151e24 */ /* 0x001fe4000f8e0216 */
[----:B------:R-:W-:Y:S02]  /*1ac0*/  @P1 IMAD R19, R5, UR12, R24 ;  /* 0x0000000c05131c24 */ /* 0x000fe4000f8e0218 */
[----:B-1----:R-:W-:-:S03]  /*1ad0*/  @P1 IMAD.WIDE R8, R21, 0x4, R8 ;  /* 0x0000000415081825 */ /* 0x002fc600078e0208 */
[----:B------:R-:W0:Y:S01]  /*1ae0*/  @P3 LDC R23, c[0x0][0x3a8] ;  /* 0x0000ea00ff173b82 */ /* 0x000e220000000800 */
[----:B------:R-:W-:Y:S01]  /*1af0*/  @P1 IMAD R19, R19, R22, UR4 ;  /* 0x0000000413131e24 */ /* 0x000fe2000f8e0216 */
[----:B------:R-:W-:Y:S01]  /*1b00*/  IADD3 R22, PT, PT, R6, 0x5, RZ ;  /* 0x0000000506167810 */ /* 0x000fe20007ffe0ff */
[----:B------:R-:W-:Y:S01]  /*1b10*/  @P4 IMAD R17, R17, UR6, R20 ;  /* 0x0000000611114c24 */ /* 0x000fe2000f8e0214 */
[----:B------:R1:W3:Y:S01]  /*1b20*/  @P1 LDG.E R8, desc[UR8][R8.64] ;  /* 0x0000000808081981 */ /* 0x0002e2000c1e1900 */
[----:B------:R-:W-:-:S03]  /*1b30*/  @P1 IMAD.WIDE R12, R19, 0x4, R12 ;  /* 0x00000004130c1825 */ /* 0x000fc600078e020c */
[----:B------:R-:W-:Y:S02]  /*1b40*/  @P4 IADD3 R24, PT, PT, R17, 0x3, RZ ;  /* 0x0000000311184810 */ /* 0x000fe40007ffe0ff */
[----:B------:R4:W3:Y:S01]  /*1b50*/  @P1 LDG.E R21, desc[UR8][R12.64] ;  /* 0x000000080c151981 */ /* 0x0008e2000c1e1900 */
[----:B-1----:R-:W-:Y:S01]  /*1b60*/  IADD3 R9, PT, PT, R6, 0x6, RZ ;  /* 0x0000000606097810 */ /* 0x002fe20007ffe0ff */
[----:B----4-:R-:W-:-:S03]  /*1b70*/  @P3 IMAD R7, R7, UR6, R20 ;  /* 0x0000000607073c24 */ /* 0x010fc6000f8e0214 */
[C---:B------:R-:W-:Y:S01]  /*1b80*/  ISETP.GE.AND P6, PT, R9.reuse, UR12, PT ;  /* 0x0000000c09007c0c */ /* 0x040fe2000bfc6270 */
[----:B------:R-:W1:Y:S03]  /*1b90*/  LDC.64 R12, c[0x0][0x380] ;  /* 0x0000e000ff0c7b82 */ /* 0x000e660000000a00 */
[----:B------:R-:W-:-:S04]  /*1ba0*/  ISETP.GT.AND P6, PT, R9, -0x1, !P6 ;  /* 0xffffffff0900780c */ /* 0x000fc800077c4270 */
[----:B------:R-:W-:Y:S01]  /*1bb0*/  PLOP3.LUT P6, PT, P0, P6, PT, 0x80, 0x8 ;  /* 0x000000000008781c */ /* 0x000fe200007cd070 */
[----:B--2--5:R-:W-:Y:S01]  /*1bc0*/  @P2 FFMA R4, R15, R16, R4 ;  /* 0x000000100f042223 */ /* 0x024fe20000000004 */
[----:B------:R-:W-:Y:S01]  /*1bd0*/  @P4 IMAD R16, R5, UR12, R10 ;  /* 0x0000000c05104c24 */ /* 0x000fe2000f8e020a */
[C---:B------:R-:W-:Y:S02]  /*1be0*/  ISETP.GE.AND P2, PT, R22.reuse, UR12, PT ;  /* 0x0000000c16007c0c */ /* 0x040fe4000bf46270 */
[----:B---3--:R-:W-:Y:S02]  /*1bf0*/  @P5 FFMA R4, R11, R18, R4 ;  /* 0x000000120b045223 */ /* 0x008fe40000000004 */
[----:B------:R-:W2:Y:S01]  /*1c00*/  LDC.64 R10, c[0x0][0x388] ;  /* 0x0000e200ff0a7b82 */ /* 0x000ea20000000a00 */
[----:B------:R-:W-:Y:S01]  /*1c10*/  ISETP.GT.AND P2, PT, R22, -0x1, !P2 ;  /* 0xffffffff1600780c */ /* 0x000fe20005744270 */
[-C--:B------:R-:W-:Y:S02]  /*1c20*/  @P4 IMAD R29, R16, R27.reuse, UR4 ;  /* 0x00000004101d4e24 */ /* 0x080fe4000f8e021b */
[----:B------:R-:W-:Y:S01]  /*1c30*/  @P4 IMAD R27, R24, R27, UR4 ;  /* 0x00000004181b4e24 */ /* 0x000fe2000f8e021b */
[----:B------:R-:W-:Y:S01]  /*1c40*/  PLOP3.LUT P2, PT, P0, P2, PT, 0x80, 0x8 ;  /* 0x000000000008781c */ /* 0x000fe20000745070 */
[----:B------:R-:W-:-:S02]  /*1c50*/  @P3 IMAD R16, R5, UR12, R14 ;  /* 0x0000000c05103c24 */ /* 0x000fc4000f8e020e */
[----:B------:R-:W3:Y:S01]  /*1c60*/  LDC.64 R18, c[0x0][0x380] ;  /* 0x0000e000ff127b82 */ /* 0x000ee20000000a00 */
[----:B------:R-:W-:Y:S01]  /*1c70*/  @P3 VIADD R24, R7, 0x4 ;  /* 0x0000000407183836 */ /* 0x000fe20000000000 */
[----:B------:R-:W-:-:S06]  /*1c80*/  IADD3 R7, PT, PT, R6, 0x7, RZ ;  /* 0x0000000706077810 */ /* 0x000fcc0007ffe0ff */
[----:B------:R-:W4:Y:S01]  /*1c90*/  LDC.64 R14, c[0x0][0x388] ;  /* 0x0000e200ff0e7b82 */ /* 0x000f220000000a00 */
[----:B------:R-:W-:Y:S01]  /*1ca0*/  ISETP.GE.AND P5, PT, R7, UR12, PT ;  /* 0x0000000c07007c0c */ /* 0x000fe2000bfa6270 */
[----:B0-----:R-:W-:-:S03]  /*1cb0*/  @P3 IMAD R25, R16, R23, UR4 ;  /* 0x0000000410193e24 */ /* 0x001fc6000f8e0217 */
[----:B------:R-:W-:Y:S01]  /*1cc0*/  ISETP.GT.AND P5, PT, R7, -0x1, !P5 ;  /* 0xffffffff0700780c */ /* 0x000fe20006fa4270 */
[----:B------:R-:W-:Y:S02]  /*1cd0*/  @P3 IMAD R23, R24, R23, UR4 ;  /* 0x0000000418173e24 */ /* 0x000fe4000f8e0217 */
[----:B------:R-:W0:Y:S01]  /*1ce0*/  @P2 LDC R6, c[0x0][0x3a8] ;  /* 0x0000ea00ff062b82 */ /* 0x000e220000000800 */
[----:B------:R-:W-:Y:S01]  /*1cf0*/  PLOP3.LUT P5, PT, P0, P5, PT, 0x80, 0x8 ;  /* 0x000000000008781c */ /* 0x000fe200007ab070 */
[----:B--2---:R-:W-:-:S06]  /*1d00*/  @P4 IMAD.WIDE R10, R27, 0x4, R10 ;  /* 0x000000041b0a4825 */ /* 0x004fcc00078e020a */
[----:B------:R-:W2:Y:S01]  /*1d10*/  @P2 LDC R24, c[0x0][0x3b8] ;  /* 0x0000ee00ff182b82 */ /* 0x000ea20000000800 */
[----:B------:R-:W-:-:S07]  /*1d20*/  @P2 IMAD R27, R5, UR12, R22 ;  /* 0x0000000c051b2c24 */ /* 0x000fce000f8e0216 */
[----:B------:R-:W2:Y:S01]  /*1d30*/  LDC.64 R16, c[0x0][0x380] ;  /* 0x0000e000ff107b82 */ /* 0x000ea20000000a00 */
[----:B---3--:R-:W-:-:S04]  /*1d40*/  @P4 IMAD.WIDE R18, R29, 0x4, R18 ;  /* 0x000000041d124825 */ /* 0x008fc800078e0212 */
[----:B-1----:R-:W-:Y:S02]  /*1d50*/  @P3 IMAD.WIDE R12, R25, 0x4, R12 ;  /* 0x00000004190c3825 */ /* 0x002fe400078e020c */
[----:B------:R-:W3:Y:S01]  /*1d60*/  @P4 LDG.E R18, desc[UR8][R18.64] ;  /* 0x0000000812124981 */ /* 0x000ee2000c1e1900 */
[----:B------:R-:W1:Y:S01]  /*1d70*/  @P6 LDC R22, c[0x0][0x3b8] ;  /* 0x0000ee00ff166b82 */ /* 0x000e620000000800 */
[----:B----4-:R-:W-:Y:S02]  /*1d80*/  @P3 IMAD.WIDE R14, R23, 0x4, R14 ;  /* 0x00000004170e3825 */ /* 0x010fe400078e020e */
[----:B------:R4:W3:Y:S04]  /*1d90*/  @P3 LDG.E R25, desc[UR8][R12.64] ;  /* 0x000000080c193981 */ /* 0x0008e8000c1e1900 */
[----:B------:R-:W3:Y:S01]  /*1da0*/  @P3 LDG.E R14, desc[UR8][R14.64] ;  /* 0x000000080e0e3981 */ /* 0x000ee2000c1e1900 */
[----:B------:R-:W1:Y:S03]  /*1db0*/  @P6 LDC R23, c[0x0][0x3a8] ;  /* 0x0000ea00ff176b82 */ /* 0x000e660000000800 */
[----:B------:R2:W3:Y:S05]  /*1dc0*/  @P4 LDG.E R19, desc[UR8][R10.64] ;  /* 0x000000080a134981 */ /* 0x0004ea000c1e1900 */
[----:B------:R-:W1:Y:S01]  /*1dd0*/  @P5 LDC R26, c[0x0][0x3b8] ;  /* 0x0000ee00ff1a5b82 */ /* 0x000e620000000800 */
[----:B0-----:R-:W-:-:S07]  /*1de0*/  @P2 IMAD R27, R27, R6, UR4 ;  /* 0x000000041b1b2e24 */ /* 0x001fce000f8e0206 */
[----:B----4-:R-:W0:Y:S01]  /*1df0*/  LDC.64 R12, c[0x0][0x380] ;  /* 0x0000e000ff0c7b82 */ /* 0x010e220000000a00 */
[----:B--2---:R-:W-:-:S07]  /*1e00*/  @P2 IMAD R24, R24, UR6, R20 ;  /* 0x0000000618182c24 */ /* 0x004fce000f8e0214 */
[----:B------:R-:W2:Y:S08]  /*1e10*/  LDC.64 R10, c[0x0][0x388] ;  /* 0x0000e200ff0a7b82 */ /* 0x000eb00000000a00 */
[----:B------:R-:W4:Y:S01]  /*1e20*/  @P5 LDC R15, c[0x0][0x3a8] ;  /* 0x0000ea00ff0f5b82 */ /* 0x000f220000000800 */
[----:B------:R-:W-:-:S04]  /*1e30*/  @P2 IMAD.WIDE R16, R27, 0x4, R16 ;  /* 0x000000041b102825 */ /* 0x000fc800078e0210 */
[----:B------:R-:W-:Y:S02]  /*1e40*/  @P2 VIADD R27, R24, 0x5 ;  /* 0x00000005181b2836 */ /* 0x000fe40000000000 */
[--C-:B-1----:R-:W-:Y:S01]  /*1e50*/  @P6 IMAD R22, R22, UR6, R20.reuse ;  /* 0x0000000616166c24 */ /* 0x102fe2000f8e0214 */
[----:B------:R1:W3:Y:S01]  /*1e60*/  @P2 LDG.E R16, desc[UR8][R16.64] ;  /* 0x0000000810102981 */ /* 0x0002e2000c1e1900 */
[----:B------:R-:W-:Y:S02]  /*1e70*/  @P2 IMAD R27, R27, R6, UR4 ;  /* 0x000000041b1b2e24 */ /* 0x000fe4000f8e0206 */
[----:B------:R-:W-:Y:S01]  /*1e80*/  @P6 IMAD R24, R5, UR12, R9 ;  /* 0x0000000c05186c24 */ /* 0x000fe2000f8e0209 */
[----:B------:R-:W-:Y:S01]  /*1e90*/  @P6 IADD3 R6, PT, PT, R22, 0x6, RZ ;  /* 0x0000000616066810 */ /* 0x000fe20007ffe0ff */
[----:B------:R-:W-:Y:S02]  /*1ea0*/  @P5 IMAD R26, R26, UR6, R20 ;  /* 0x000000061a1a5c24 */ /* 0x000fe4000f8e0214 */
[----:B------:R-:W-:-:S02]  /*1eb0*/  @P6 IMAD R9, R24, R23, UR4 ;  /* 0x0000000418096e24 */ /* 0x000fc4000f8e0217 */
[----:B------:R-:W-:Y:S02]  /*1ec0*/  @P5 IMAD R22, R5, UR12, R7 ;  /* 0x0000000c05165c24 */ /* 0x000fe4000f8e0207 */
[----:B-1----:R-:W-:Y:S02]  /*1ed0*/  @P6 IMAD R17, R6, R23, UR4 ;  /* 0x0000000406116e24 */ /* 0x002fe4000f8e0217 */
[----:B------:R-:W1:Y:S01]  /*1ee0*/  LDC.64 R6, c[0x0][0x388] ;  /* 0x0000e200ff067b82 */ /* 0x000e620000000a00 */
[----:B0-----:R-:W-:Y:S01]  /*1ef0*/  @P6 IMAD.WIDE R12, R9, 0x4, R12 ;  /* 0x00000004090c6825 */ /* 0x001fe200078e020c */
[----:B------:R-:W-:-:S03]  /*1f00*/  @P5 IADD3 R24, PT, PT, R26, 0x7, RZ ;  /* 0x000000071a185810 */ /* 0x000fc60007ffe0ff */
[----:B--2---:R-:W-:Y:S02]  /*1f10*/  @P2 IMAD.WIDE R10, R27, 0x4, R10 ;  /* 0x000000041b0a2825 */ /* 0x004fe400078e020a */
[----:B------:R-:W2:Y:S01]  /*1f20*/  @P6 LDG.E R13, desc[UR8][R12.64] ;  /* 0x000000080c0d6981 */ /* 0x000ea2000c1e1900 */
[----:B------:R-:W0:Y:S01]  /*1f30*/  LDC.64 R26, c[0x0][0x380] ;  /* 0x0000e000ff1a7b82 */ /* 0x000e220000000a00 */
[-C--:B----4-:R-:W-:Y:S02]  /*1f40*/  @P5 IMAD R9, R22, R15.reuse, UR4 ;  /* 0x0000000416095e24 */ /* 0x090fe4000f8e020f */
[----:B------:R-:W4:Y:S05]  /*1f50*/  @P2 LDG.E R11, desc[UR8][R10.64] ;  /* 0x000000080a0b2981 */ /* 0x000f2a000c1e1900 */
[----:B------:R-:W0:Y:S01]  /*1f60*/  LDC.64 R22, c[0x0][0x388] ;  /* 0x0000e200ff167b82 */ /* 0x000e220000000a00 */
[----:B------:R-:W-:-:S02]  /*1f70*/  @P5 IMAD R15, R24, R15, UR4 ;  /* 0x00000004180f5e24 */ /* 0x000fc4000f8e020f */
[----:B-1----:R-:W-:-:S06]  /*1f80*/  @P6 IMAD.WIDE R6, R17, 0x4, R6 ;  /* 0x0000000411066825 */ /* 0x002fcc00078e0206 */
[----:B------:R-:W2:Y:S01]  /*1f90*/  @P6 LDG.E R6, desc[UR8][R6.64] ;  /* 0x0000000806066981 */ /* 0x000ea2000c1e1900 */
[----:B0-----:R-:W-:-:S06]  /*1fa0*/  @P5 IMAD.WIDE R26, R9, 0x4, R26 ;  /* 0x00000004091a5825 */ /* 0x001fcc00078e021a */
[----:B------:R-:W2:Y:S01]  /*1fb0*/  @P5 LDG.E R27, desc[UR8][R26.64] ;  /* 0x000000081a1b5981 */ /* 0x000ea2000c1e1900 */
[----:B------:R-:W-:-:S06]  /*1fc0*/  @P5 IMAD.WIDE R22, R15, 0x4, R22 ;  /* 0x000000040f165825 */ /* 0x000fcc00078e0216 */
[----:B------:R-:W2:Y:S01]  /*1fd0*/  @P5 LDG.E R22, desc[UR8][R22.64] ;  /* 0x0000000816165981 */ /* 0x000ea2000c1e1900 */
[----:B------:R-:W-:Y:S01]  /*1fe0*/  @P1 FFMA R4, R21, R8, R4 ;  /* 0x0000000815041223 */ /* 0x000fe20000000004 */
[----:B------:R-:W-:-:S05]  /*1ff0*/  VIADD R20, R20, 0x8 ;  /* 0x0000000814147836 */ /* 0x000fca0000000000 */
[----:B------:R-:W-:Y:S01]  /*2000*/  ISETP.NE.AND P1, PT, R20, UR7, PT ;  /* 0x0000000714007c0c */ /* 0x000fe2000bf25270 */
[----:B---3--:R-:W-:-:S04]  /*2010*/  @P4 FFMA R4, R18, R19, R4 ;  /* 0x0000001312044223 */ /* 0x008fc80000000004 */
[----:B------:R-:W-:-:S04]  /*2020*/  @P3 FFMA R4, R25, R14, R4 ;  /* 0x0000000e19043223 */ /* 0x000fc80000000004 */
[----:B----4-:R-:W-:-:S04]  /*2030*/  @P2 FFMA R4, R16, R11, R4 ;  /* 0x0000000b10042223 */ /* 0x010fc80000000004 */
[----:B--2---:R-:W-:-:S04]  /*2040*/  @P6 FFMA R4, R13, R6, R4 ;  /* 0x000000060d046223 */ /* 0x004fc80000000004 */
[----:B------:R-:W-:Y:S01]  /*2050*/  @P5 FFMA R4, R27, R22, R4 ;  /* 0x000000161b045223 */ /* 0x000fe20000000004 */
[----:B------:R-:W-:Y:S06]  /*2060*/  @P1 BRA `(.L_x_12) ;  /* 0xfffffff400b81947 */ /* 0x000fec000383ffff */
[----:B------:R-:W-:-:S07]  /*2070*/  MOV R6, UR7 ;  /* 0x0000000700067c02 */ /* 0x000fce0008000f00 */
.L_x_11:
[----:B------:R-:W-:-:S09]  /*2080*/  UISETP.NE.AND UP2, UPT, UR10, URZ, UPT ;  /* 0x000000ff0a00728c */ /* 0x000fd2000bf45270 */
[----:B------:R-:W-:Y:S05]  /*2090*/  BRA.U !UP2, `(.L_x_13) ;  /* 0x000000090a287547 */ /* 0x000fea000b800000 */
[----:B------:R-:W-:Y:S01]  /*20a0*/  UISETP.NE.AND UP2, UPT, UR11, URZ, UPT ;  /* 0x000000ff0b00728c */ /* 0x000fe2000bf45270 */
[----:B------:R-:W-:Y:S10]  /*20b0*/  BRA.U !UP1, `(.L_x_14) ;  /* 0x0000000509247547 */ /* 0x000ff4000b800000 */
        /* <DEDUP_REMOVED lines=12> */
[----:B------:R-:W-:Y:S02]  /*2180*/  PLOP3.LUT P1, PT, P0, P1, PT, 0x80, 0x8 ;  /* 0x000000000008781c */ /* 0x000fe40000723070 */
[----:B------:R-:W-:Y:S02]  /*2190*/  PLOP3.LUT P2, PT, P0, P2, PT, 0x80, 0x8 ;  /* 0x000000000008781c */ /* 0x000fe40000745070 */
[----:B------:R-:W-:-:S02]  /*21a0*/  ISETP.GE.AND P3, PT, R22, UR12, PT ;  /* 0x0000000c16007c0c */ /* 0x000fc4000bf66270 */
[C---:B------:R-:W-:Y:S02]  /*21b0*/  ISETP.GE.AND P4, PT, R21.reuse, UR12, PT ;  /* 0x0000000c15007c0c */ /* 0x040fe4000bf86270 */
[----:B------:R-:W-:Y:S02]  /*21c0*/  ISETP.GT.AND P3, PT, R22, -0x1, !P3 ;  /* 0xffffffff1600780c */ /* 0x000fe40005f64270 */
[----:B------:R-:W-:Y:S02]  /*21d0*/  ISETP.GT.AND P4, PT, R21, -0x1, !P4 ;  /* 0xffffffff1500780c */ /* 0x000fe40006784270 */
[----:B------:R-:W-:Y:S01]  /*21e0*/  PLOP3.LUT P3, PT, P0, P3, PT, 0x80, 0x8 ;  /* 0x000000000008781c */ /* 0x000fe20000767070 */
[----:B------:R-:W3:Y:S01]  /*21f0*/  @P1 LDC R23, c[0x0][0x3b8] ;  /* 0x0000ee00ff171b82 */ /* 0x000ee20000000800 */
[----:B------:R-:W-:Y:S01]  /*2200*/  PLOP3.LUT P4, PT, P0, P4, PT, 0x80, 0x8 ;  /* 0x000000000008781c */ /* 0x000fe20000789070 */
[----:B------:R-:W-:-:S06]  /*2210*/  @P1 IMAD R7, R5, UR12, R12 ;  /* 0x0000000c05071c24 */ /* 0x000fcc000f8e020c */
[----:B------:R-:W4:Y:S08]  /*2220*/  @P1 LDC R19, c[0x0][0x3a8] ;  /* 0x0000ea00ff131b82 */ /* 0x000f300000000800 */
[----:B------:R-:W0:Y:S08]  /*2230*/  @P2 LDC R13, c[0x0][0x3a8] ;  /* 0x0000ea00ff0d2b82 */ /* 0x000e300000000800 */
[----:B------:R-:W0:Y:S01]  /*2240*/  @P2 LDC R17, c[0x0][0x3b8] ;  /* 0x0000ee00ff112b82 */ /* 0x000e220000000800 */
[----:B---3--:R-:W-:-:S07]  /*2250*/  @P1 IMAD R16, R23, UR6, R6 ;  /* 0x0000000617101c24 */ /* 0x008fce000f8e0206 */
[----:B------:R-:W3:Y:S01]  /*2260*/  @P3 LDC R12, c[0x0][0x3b8] ;  /* 0x0000ee00ff0c3b82 */ /* 0x000ee20000000800 */
[-C--:B----4-:R-:W-:Y:S02]  /*2270*/  @P1 IMAD R7, R7, R19.reuse, UR4 ;  /* 0x0000000407071e24 */ /* 0x090fe4000f8e0213 */
[----:B------:R-:W-:Y:S02]  /*2280*/  @P1 IMAD R19, R16, R19, UR4 ;  /* 0x0000000410131e24 */ /* 0x000fe4000f8e0213 */
[----:B-1----:R-:W-:-:S03]  /*2290*/  @P1 IMAD.WIDE R14, R7, 0x4, R14 ;  /* 0x00000004070e1825 */ /* 0x002fc600078e020e */
[----:B------:R-:W1:Y:S01]  /*22a0*/  @P4 LDC R24, c[0x0][0x3b8] ;  /* 0x0000ee00ff184b82 */ /* 0x000e620000000800 */
[----:B------:R-:W-:Y:S01]  /*22b0*/  @P2 IMAD R16, R5, UR12, R18 ;  /* 0x0000000c05102c24 */ /* 0x000fe2000f8e0212 */
[----:B------:R4:W3:Y:S01]  /*22c0*/  @P1 LDG.E R7, desc[UR8][R14.64] ;  /* 0x000000080e071981 */ /* 0x0008e2000c1e1900 */
[----:B--2---:R-:W-:-:S04]  /*22d0*/  @P1 IMAD.WIDE R8, R19, 0x4, R8 ;  /* 0x0000000413081825 */ /* 0x004fc800078e0208 */
[----:B0-----:R-:W-:Y:S01]  /*22e0*/  @P2 IMAD R19, R16, R13, UR4 ;  /* 0x0000000410132e24 */ /* 0x001fe2000f8e020d */
[----:B------:R-:W0:Y:S01]  /*22f0*/  @P3 LDC R23, c[0x0][0x3a8] ;  /* 0x0000ea00ff173b82 */ /* 0x000e220000000800 */
[----:B------:R2:W2:Y:S01]  /*2300*/  @P1 LDG.E R8, desc[UR8][R8.64] ;  /* 0x0000000808081981 */ /* 0x0004a2000c1e1900 */
[----:B------:R-:W-:Y:S02]  /*2310*/  @P2 IMAD R26, R17, UR6, R6 ;  /* 0x00000006111a2c24 */ /* 0x000fe4000f8e0206 */
[----:B------:R-:W-:-:S04]  /*2320*/  @P2 IMAD.WIDE R10, R19, 0x4, R10 ;  /* 0x00000004130a2825 */ /* 0x000fc800078e020a */
[----:B----4-:R-:W4:Y:S01]  /*2330*/  LDC.64 R14, c[0x0][0x388] ;  /* 0x0000e200ff0e7b82 */ /* 0x010f220000000a00 */
[----:B------:R1:W4:Y:S01]  /*2340*/  @P2 LDG.E R20, desc[UR8][R10.64] ;  /* 0x000000080a142981 */ /* 0x000322000c1e1900 */
[----:B------:R-:W-:Y:S02]  /*2350*/  @P2 IMAD R26, R26, R13, R13 ;  /* 0x0000000d1a1a2224 */ /* 0x000fe400078e020d */
[----:B---3--:R-:W-:-:S04]  /*2360*/  @P3 IMAD R28, R12, UR6, R6 ;  /* 0x000000060c1c3c24 */ /* 0x008fc8000f8e0206 */
[----:B--2---:R-:W2:Y:S08]  /*2370*/  @P4 LDC R9, c[0x0][0x3a8] ;  /* 0x0000ea00ff094b82 */ /* 0x004eb00000000800 */
[----:B------:R-:W3:Y:S08]  /*2380*/  LDC.64 R18, c[0x0][0x380] ;  /* 0x0000e000ff127b82 */ /* 0x000ef00000000a00 */
[----:B------:R-:W3:Y:S08]  /*2390*/  LDC.64 R16, c[0x0][0x388] ;  /* 0x0000e200ff107b82 */ /* 0x000ef00000000a00 */
[----:B-1----:R-:W1:Y:S08]  /*23a0*/  LDC.64 R10, c[0x0][0x380] ;  /* 0x0000e000ff0a7b82 */ /* 0x002e700000000a00 */
[----:B------:R-:W1:Y:S01]  /*23b0*/  LDC.64 R12, c[0x0][0x388] ;  /* 0x0000e200ff0c7b82 */ /* 0x000e620000000a00 */
[----:B------:R-:W-:Y:S01]  /*23c0*/  @P3 IMAD R22, R5, UR12, R22 ;  /* 0x0000000c05163c24 */ /* 0x000fe2000f8e0216 */
[----:B------:R-:W-:Y:S01]  /*23d0*/  @P2 IADD3 R27, PT, PT, R26, UR4, RZ ;  /* 0x000000041a1b2c10 */ /* 0x000fe2000fffe0ff */
[----:B------:R-:W-:-:S02]  /*23e0*/  @P4 IMAD R24, R24, UR6, R6 ;  /* 0x0000000618184c24 */ /* 0x000fc4000f8e0206 */
[----:B------:R-:W-:Y:S02]  /*23f0*/  @P3 VIADD R28, R28, 0x2 ;  /* 0x000000021c1c3836 */ /* 0x000fe40000000000 */
[-C--:B0-----:R-:W-:Y:S01]  /*2400*/  @P3 IMAD R25, R22, R23.reuse, UR4 ;  /* 0x0000000416193e24 */ /* 0x081fe2000f8e0217 */
[----:B------:R-:W-:Y:S01]  /*2410*/  @P4 IADD3 R24, PT, PT, R24, 0x3, RZ ;  /* 0x0000000318184810 */ /* 0x000fe20007ffe0ff */
[----:B------:R-:W-:Y:S02]  /*2420*/  @P4 IMAD R22, R5, UR12, R21 ;  /* 0x0000000c05164c24 */ /* 0x000fe4000f8e0215 */
[----:B------:R-:W-:Y:S02]  /*2430*/  @P3 IMAD R23, R28, R23, UR4 ;  /* 0x000000041c173e24 */ /* 0x000fe4000f8e0217 */
[----:B----4-:R-:W-:-:S04]  /*2440*/  @P2 IMAD.WIDE R14, R27, 0x4, R14 ;  /* 0x000000041b0e2825 */ /* 0x010fc800078e020e */
[-C--:B--2---:R-:W-:Y:S02]  /*2450*/  @P4 IMAD R21, R22, R9.reuse, UR4 ;  /* 0x0000000416154e24 */ /* 0x084fe4000f8e0209 */
[----:B---3--:R-:W-:Y:S01]  /*2460*/  @P3 IMAD.WIDE R18, R25, 0x4, R18 ;  /* 0x0000000419123825 */ /* 0x008fe200078e0212 */
[----:B------:R-:W2:Y:S03]  /*2470*/  @P2 LDG.E R15, desc[UR8][R14.64] ;  /* 0x000000080e0f2981 */ /* 0x000ea6000c1e1900 */
[----:B------:R-:W-:Y:S02]  /*2480*/  @P3 IMAD.WIDE R16, R23, 0x4, R16 ;  /* 0x0000000417103825 */ /* 0x000fe400078e0210 */
[----:B------:R-:W3:Y:S02]  /*2490*/  @P3 LDG.E R19, desc[UR8][R18.64] ;  /* 0x0000000812133981 */ /* 0x000ee4000c1e1900 */
[----:B------:R-:W-:-:S02]  /*24a0*/  @P4 IMAD R9, R24, R9, UR4 ;  /* 0x0000000418094e24 */ /* 0x000fc4000f8e0209 */
[----:B-1----:R-:W-:Y:S01]  /*24b0*/  @P4 IMAD.WIDE R10, R21, 0x4, R10 ;  /* 0x00000004150a4825 */ /* 0x002fe200078e020a */
[----:B------:R-:W3:Y:S03]  /*24c0*/  @P3 LDG.E R16, desc[UR8][R16.64] ;  /* 0x0000000810103981 */ /* 0x000ee6000c1e1900 */
[----:B------:R-:W-:Y:S02]  /*24d0*/  @P4 IMAD.WIDE R12, R9, 0x4, R12 ;  /* 0x00000004090c4825 */ /* 0x000fe400078e020c */
[----:B------:R-:W4:Y:S04]  /*24e0*/  @P4 LDG.E R11, desc[UR8][R10.64] ;  /* 0x000000080a0b4981 */ /* 0x000f28000c1e1900 */
[----:B------:R-:W4:Y:S01]  /*24f0*/  @P4 LDG.E R12, desc[UR8][R12.64] ;  /* 0x000000080c0c4981 */ /* 0x000f22000c1e1900 */
[----:B------:R-:W-:-:S02]  /*2500*/  VIADD R6, R6, 0x4 ;  /* 0x0000000406067836 */ /* 0x000fc40000000000 */
[----:B-----5:R-:W-:-:S04]  /*2510*/  @P1 FFMA R4, R7, R8, R4 ;  /* 0x0000000807041223 */ /* 0x020fc80000000004 */
[----:B--2---:R-:W-:-:S04]  /*2520*/  @P2 FFMA R4, R20, R15, R4 ;  /* 0x0000000f14042223 */ /* 0x004fc80000000004 */
[----:B---3--:R-:W-:-:S04]  /*2530*/  @P3 FFMA R4, R19, R16, R4 ;  /* 0x0000001013043223 */ /* 0x008fc80000000004 */
[----:B----4-:R-:W-:-:S07]  /*2540*/  @P4 FFMA R4, R11, R12, R4 ;  /* 0x0000000c0b044223 */ /* 0x010fce0000000004 */
.L_x_14:
[----:B------:R-:W-:Y:S05]  /*2550*/  BRA.U !UP2, `(.L_x_13) ;  /* 0x000000010af87547 */ /* 0x000fea000b800000 */
[----:B------:R-:W0:Y:S01]  /*2560*/  LDC R7, c[0x0][0x3b8] ;  /* 0x0000ee00ff077b82 */ /* 0x000e220000000800 */
[----:B------:R-:W-:Y:S01]  /*2570*/  UISETP.NE.AND UP2, UPT, UR11, 0x1, UPT ;  /* 0x000000010b00788c */ /* 0x000fe2000bf45270 */
[----:B0-----:R-:W-:-:S08]  /*2580*/  LOP3.LUT P3, RZ, R7, 0x1, RZ, 0xc0, !PT ;  /* 0x0000000107ff7812 */ /* 0x001fd0000786c0ff */
[----:B------:R-:W-:Y:S05]  /*2590*/  BRA.U !UP2, `(.L_x_15) ;  /* 0x000000010a947547 */ /* 0x000fea000b800000 */
[----:B------:R-:W0:Y:S01]  /*25a0*/  LDCU UR12, c[0x0][0x3a4] ;  /* 0x00007480ff0c77ac */ /* 0x000e220008000800 */
[----:B------:R-:W-:Y:S01]  /*25b0*/  IADD3 R20, PT, PT, R3, R6, RZ ;  /* 0x0000000603147210 */ /* 0x000fe20007ffe0ff */
[----:B------:R-:W1:Y:S03]  /*25c0*/  LDC.64 R14, c[0x0][0x380] ;  /* 0x0000e000ff0e7b82 */ /* 0x000e660000000a00 */
[----:B------:R-:W-:-:S05]  /*25d0*/  IADD3 R18, PT, PT, R20, 0x1, RZ ;  /* 0x0000000114127810 */ /* 0x000fca0007ffe0ff */
        /* <DEDUP_REMOVED lines=9> */
[----:B------:R-:W4:Y:S02]  /*2670*/  @P2 LDC R19, c[0x0][0x3b8] ;  /* 0x0000ee00ff132b82 */ /* 0x000f240000000800 */
[----:B------:R-:W-:-:S06]  /*2680*/  @P1 IMAD R17, R5, UR12, R20 ;  /* 0x0000000c05111c24 */ /* 0x000fcc000f8e0214 */
[----:B------:R-:W1:Y:S08]  /*2690*/  @P1 LDC R21, c[0x0][0x3b8] ;  /* 0x0000ee00ff151b82 */ /* 0x000e700000000800 */
[----:B------:R-:W2:Y:S08]  /*26a0*/  @P2 LDC R16, c[0x0][0x3a8] ;  /* 0x0000ea00ff102b82 */ /* 0x000eb00000000800 */
[----:B------:R-:W0:Y:S01]  /*26b0*/  @P1 LDC R22, c[0x0][0x3a8] ;  /* 0x0000ea00ff161b82 */ /* 0x000e220000000800 */
[----:B----4-:R-:W-:-:S02]  /*26c0*/  @P2 IMAD R23, R19, UR6, R6 ;  /* 0x0000000613172c24 */ /* 0x010fc4000f8e0206 */
[----:B------:R-:W-:Y:S02]  /*26d0*/  @P2 IMAD R19, R5, UR12, R18 ;  /* 0x0000000c05132c24 */ /* 0x000fe4000f8e0212 */
[----:B-1----:R-:W-:Y:S02]  /*26e0*/  @P1 IMAD R21, R21, UR6, R6 ;  /* 0x0000000615151c24 */ /* 0x002fe4000f8e0206 */
[-C--:B--2---:R-:W-:Y:S02]  /*26f0*/  @P2 IMAD R23, R23, R16.reuse, R16 ;  /* 0x0000001017172224 */ /* 0x084fe400078e0210 */
[----:B------:R-:W-:-:S03]  /*2700*/  @P2 IMAD R19, R19, R16, UR4 ;  /* 0x0000000413132e24 */ /* 0x000fc6000f8e0210 */
[----:B------:R-:W-:Y:S01]  /*2710*/  @P2 IADD3 R23, PT, PT, R23, UR4, RZ ;  /* 0x0000000417172c10 */ /* 0x000fe2000fffe0ff */
[-C--:B0-----:R-:W-:Y:S02]  /*2720*/  @P1 IMAD R17, R17, R22.reuse, UR4 ;  /* 0x0000000411111e24 */ /* 0x081fe4000f8e0216 */
[----:B------:R-:W-:Y:S02]  /*2730*/  @P1 IMAD R21, R21, R22, UR4 ;  /* 0x0000000415151e24 */ /* 0x000fe4000f8e0216 */
[----:B------:R-:W-:-:S04]  /*2740*/  @P1 IMAD.WIDE R14, R17, 0x4, R14 ;  /* 0x00000004110e1825 */ /* 0x000fc800078e020e */
[----:B------:R-:W-:Y:S02]  /*2750*/  @P1 IMAD.WIDE R12, R21, 0x4, R12 ;  /* 0x00000004150c1825 */ /* 0x000fe400078e020c */
[----:B------:R-:W2:Y:S02]  /*2760*/  @P1 LDG.E R15, desc[UR8][R14.64] ;  /* 0x000000080e0f1981 */ /* 0x000ea4000c1e1900 */
[----:B------:R-:W-:Y:S02]  /*2770*/  @P2 IMAD.WIDE R10, R19, 0x4, R10 ;  /* 0x00000004130a2825 */ /* 0x000fe400078e020a */
[----:B------:R-:W2:Y:S02]  /*2780*/  @P1 LDG.E R13, desc[UR8][R12.64] ;  /* 0x000000080c0d1981 */ /* 0x000ea4000c1e1900 */
[----:B---3--:R-:W-:Y:S02]  /*2790*/  @P2 IMAD.WIDE R8, R23, 0x4, R8 ;  /* 0x0000000417082825 */ /* 0x008fe400078e0208 */
[----:B------:R-:W3:Y:S04]  /*27a0*/  @P2 LDG.E R11, desc[UR8][R10.64] ;  /* 0x000000080a0b2981 */ /* 0x000ee8000c1e1900 */
[----:B------:R-:W3:Y:S01]  /*27b0*/  @P2 LDG.E R9, desc[UR8][R8.64] ;  /* 0x0000000808092981 */ /* 0x000ee2000c1e1900 */
[----:B------:R-:W-:-:S02]  /*27c0*/  VIADD R6, R6, 0x2 ;  /* 0x0000000206067836 */ /* 0x000fc40000000000 */
[----:B--2--5:R-:W-:-:S04]  /*27d0*/  @P1 FFMA R4, R13, R15, R4 ;  /* 0x0000000f0d041223 */ /* 0x024fc80000000004 */
[----:B---3--:R-:W-:-:S07]  /*27e0*/  @P2 FFMA R4, R9, R11, R4 ;  /* 0x0000000b09042223 */ /* 0x008fce0000000004 */
.L_x_15:
[----:B------:R-:W-:Y:S05]  /*27f0*/  @!P3 BRA `(.L_x_13) ;  /* 0x000000000050b947 */ /* 0x000fea0003800000 */
[----:B------:R-:W0:Y:S01]  /*2800*/  LDCU UR12, c[0x0][0x3a4] ;  /* 0x00007480ff0c77ac */ /* 0x000e220008000800 */
[----:B------:R-:W-:Y:S01]  /*2810*/  IADD3 R12, PT, PT, R3, R6, RZ ;  /* 0x00000006030c7210 */ /* 0x000fe20007ffe0ff */
[----:B------:R-:W-:Y:S03]  /*2820*/  BSSY.RECONVERGENT B0, `(.L_x_13) ;  /* 0x0000011000007945 */ /* 0x000fe60003800200 */
[----:B0-----:R-:W-:-:S04]  /*2830*/  ISETP.GE.AND P1, PT, R12, UR12, PT ;  /* 0x0000000c0c007c0c */ /* 0x001fc8000bf26270 */
[----:B------:R-:W-:-:S04]  /*2840*/  ISETP.GT.AND P1, PT, R12, -0x1, !P1 ;  /* 0xffffffff0c00780c */ /* 0x000fc80004f24270 */
[----:B------:R-:W-:-:S13]  /*2850*/  PLOP3.LUT P1, PT, P0, P1, PT, 0x80, 0x8 ;  /* 0x000000000008781c */ /* 0x000fda0000723070 */
[----:B------:R-:W-:Y:S05]  /*2860*/  @!P1 BRA `(.L_x_16) ;  /* 0x0000000000309947 */ /* 0x000fea0003800000 */
[----:B------:R-:W0:Y:S01]  /*2870*/  LDC R13, c[0x0][0x3a8] ;  /* 0x0000ea00ff0d7b82 */ /* 0x000e220000000800 */
[----:B------:R-:W-:Y:S02]  /*2880*/  IMAD R5, R5, UR12, R12 ;  /* 0x0000000c05057c24 */ /* 0x000fe4000f8e020c */
[----:B------:R-:W-:-:S05]  /*2890*/  IMAD R6, R7, UR6, R6 ;  /* 0x0000000607067c24 */ /* 0x000fca000f8e0206 */
        /* <DEDUP_REMOVED lines=8> */
[----:B---3-5:R-:W-:-:S07]  /*2920*/  FFMA R4, R11, R8, R4 ;  /* 0x000000080b047223 */ /* 0x028fce0000000004 */
.L_x_16:
[----:B------:R-:W-:Y:S05]  /*2930*/  BSYNC.RECONVERGENT B0 ;  /* 0x0000000000007941 */ /* 0x000fea0003800200 */
.L_x_13:
[----:B------:R-:W-:Y:S05]  /*2940*/  BRA.U UP0, `(.L_x_17) ;  /* 0xffffffed00487547 */ /* 0x000fea000b83ffff */
[----:B------:R-:W0:Y:S01]  /*2950*/  LDC R11, c[0x0][0x3a8] ;  /* 0x0000ea00ff0b7b82 */ /* 0x000e220000000800 */
[----:B------:R-:W-:Y:S01]  /*2960*/  UIADD3 UR6, UPT, UPT, UR4, 0x1, URZ ;  /* 0x0000000104067890 */ /* 0x000fe2000fffe0ff */
[----:B-----5:R-:W-:-:S06]  /*2970*/  FMNMX R9, RZ, R4, !PT ;  /* 0x00000004ff097209 */ /* 0x020fcc0007800000 */
        /* <DEDUP_REMOVED lines=8> */
.L_x_1:
[----:B------:R-:W0:Y:S01]  /*2a00*/  LDCU.64 UR4, c[0x0][0x390] ;  /* 0x00007200ff0477ac */ /* 0x000e220008000a00 */
[----:B------:R-:W-:Y:S01]  /*2a10*/  IADD3 R0, PT, PT, R4, -0x1, RZ ;  /* 0xffffffff04007810 */ /* 0x000fe20007ffe0ff */
[----:B0-----:R-:W-:-:S04]  /*2a20*/  UISETP.NE.U32.AND UP0, UPT, UR4, URZ, UPT ;  /* 0x000000ff0400728c */ /* 0x001fc8000bf05070 */
[----:B------:R-:W-:-:S09]  /*2a30*/  UISETP.NE.AND.EX UP0, UPT, UR5, URZ, UPT, UP0 ;  /* 0x000000ff0500728c */ /* 0x000fd2000bf05300 */
[----:B------:R-:W-:Y:S05]  /*2a40*/  BRA.U UP0, `(.L_x_19) ;  /* 0x0000000100847547 */ /* 0x000fea000b800000 */
[----:B------:R-:W-:Y:S01]  /*2a50*/  ISETP.GE.U32.AND P0, PT, R0, 0x3, PT ;  /* 0x000000030000780c */ /* 0x000fe20003f06070 */
[----:B------:R-:W-:Y:S01]  /*2a60*/  HFMA2 R3, -RZ, RZ, 0, 0 ;  /* 0x00000000ff037431 */ /* 0x000fe200000001ff */
[----:B------:R-:W-:-:S04]  /*2a70*/  LOP3.LUT R5, R4, 0x3, RZ, 0xc0, !PT ;  /* 0x0000000304057812 */ /* 0x000fc800078ec0ff */
[----:B------:R-:W-:-:S07]  /*2a80*/  ISETP.NE.AND P1, PT, R5, RZ, PT ;  /* 0x000000ff0500720c */ /* 0x000fce0003f25270 */
[----:B------:R-:W-:Y:S06]  /*2a90*/  @!P0 BRA `(.L_x_20) ;  /* 0x0000000000308947 */ /* 0x000fec0003800000 */
[----:B------:R-:W0:Y:S01]  /*2aa0*/  LDC.64 R8, c[0x0][0x398] ;  /* 0x0000e600ff087b82 */ /* 0x000e220000000a00 */
[----:B------:R-:W-:Y:S01]  /*2ab0*/  LOP3.LUT R3, R4, 0x7ffffffc, RZ, 0xc0, !PT ;  /* 0x7ffffffc04037812 */ /* 0x000fe200078ec0ff */
[----:B------:R-:W-:-:S06]  /*2ac0*/  UMOV UR4, URZ ;  /* 0x000000ff00047c82 */ /* 0x000fcc0008000000 */
.L_x_21:
[----:B-1----:R-:W-:Y:S01]  /*2ad0*/  IMAD R7, R2, R4, UR4 ;  /* 0x0000000402077e24 */ /* 0x002fe2000f8e0204 */
[----:B------:R-:W-:-:S03]  /*2ae0*/  UIADD3 UR4, UPT, UPT, UR4, 0x4, URZ ;  /* 0x0000000404047890 */ /* 0x000fc6000fffe0ff */
[----:B0-----:R-:W-:-:S03]  /*2af0*/  IMAD.WIDE R6, R7, 0x4, R8 ;  /* 0x0000000407067825 */ /* 0x001fc600078e0208 */
[----:B------:R-:W-:Y:S02]  /*2b00*/  ISETP.NE.AND P0, PT, R3, UR4, PT ;  /* 0x0000000403007c0c */ /* 0x000fe4000bf05270 */
[----:B------:R1:W-:Y:S04]  /*2b10*/  STG.E desc[UR8][R6.64], RZ ;  /* 0x000000ff06007986 */ /* 0x0003e8000c101908 */
[----:B------:R1:W-:Y:S04]  /*2b20*/  STG.E desc[UR8][R6.64+0x4], RZ ;  /* 0x000004ff06007986 */ /* 0x0003e8000c101908 */
[----:B------:R1:W-:Y:S04]  /*2b30*/  STG.E desc[UR8][R6.64+0x8], RZ ;  /* 0x000008ff06007986 */ /* 0x0003e8000c101908 */
[----:B------:R1:W-:Y:S01]  /*2b40*/  STG.E desc[UR8][R6.64+0xc], RZ ;  /* 0x00000cff06007986 */ /* 0x0003e2000c101908 */
[----:B------:R-:W-:Y:S05]  /*2b50*/  @P0 BRA `(.L_x_21) ;  /* 0xfffffffc00dc0947 */ /* 0x000fea000383ffff */
.L_x_20:
[----:B------:R-:W-:Y:S05]  /*2b60*/  @!P1 EXIT ;  /* 0x000000000000994d */ /* 0x000fea0003800000 */
[----:B------:R-:W-:Y:S02]  /*2b70*/  ISETP.NE.AND P0, PT, R5, 0x1, PT ;  /* 0x000000010500780c */ /* 0x000fe40003f05270 */
[----:B------:R-:W-:-:S04]  /*2b80*/  LOP3.LUT R0, R4, 0x1, RZ, 0xc0, !PT ;  /* 0x0000000104007812 */ /* 0x000fc800078ec0ff */
[----:B------:R-:W-:-:S07]  /*2b90*/  ISETP.NE.U32.AND P1, PT, R0, 0x1, PT ;  /* 0x000000010000780c */ /* 0x000fce0003f25070 */
[----:B-1----:R-:W0:Y:S01]  /*2ba0*/  @P0 LDC.64 R6, c[0x0][0x398] ;  /* 0x0000e600ff060b82 */ /* 0x002e220000000a00 */
[----:B------:R-:W-:-:S04]  /*2bb0*/  @P0 IMAD R5, R2, R4, R3 ;  /* 0x0000000402050224 */ /* 0x000fc800078e0203 */
[----:B0-----:R-:W-:-:S05]  /*2bc0*/  @P0 IMAD.WIDE R6, R5, 0x4, R6 ;  /* 0x0000000405060825 */ /* 0x001fca00078e0206 */
[----:B------:R0:W-:Y:S04]  /*2bd0*/  @P0 STG.E desc[UR8][R6.64], RZ ;  /* 0x000000ff06000986 */ /* 0x0001e8000c101908 */
[----:B------:R0:W-:Y:S01]  /*2be0*/  @P0 STG.E desc[UR8][R6.64+0x4], RZ ;  /* 0x000004ff06000986 */ /* 0x0001e2000c101908 */
[----:B------:R-:W-:Y:S05]  /*2bf0*/  @P1 EXIT ;  /* 0x000000000000194d */ /* 0x000fea0003800000 */
[----:B0-----:R-:W0:Y:S01]  /*2c00*/  LDC.64 R6, c[0x0][0x398] ;  /* 0x0000e600ff067b82 */ /* 0x001e220000000a00 */
[----:B------:R-:W-:-:S04]  /*2c10*/  @P0 VIADD R3, R3, 0x2 ;  /* 0x0000000203030836 */ /* 0x000fc80000000000 */
[----:B------:R-:W-:-:S04]  /*2c20*/  IMAD R3, R2, R4, R3 ;  /* 0x0000000402037224 */ /* 0x000fc800078e0203 */
[----:B0-----:R-:W-:-:S05]  /*2c30*/  IMAD.WIDE R2, R3, 0x4, R6 ;  /* 0x0000000403027825 */ /* 0x001fca00078e0206 */
[----:B------:R-:W-:Y:S01]  /*2c40*/  STG.E desc[UR8][R2.64], RZ ;  /* 0x000000ff02007986 */ /* 0x000fe2000c101908 */
[----:B------:R-:W-:Y:S05]  /*2c50*/  EXIT ;  /* 0x000000000000794d */ /* 0x000fea0003800000 */
.L_x_19:
[----:B------:R-:W-:Y:S02]  /*2c60*/  ISETP.GE.U32.AND P0, PT, R0, 0x7, PT ;  /* 0x000000070000780c */ /* 0x000fe40003f06070 */
[----:B------:R-:W-:Y:S02]  /*2c70*/  LOP3.LUT R10, R4, 0x7, RZ, 0xc0, !PT ;  /* 0x00000007040a7812 */ /* 0x000fe400078ec0ff */
[----:B------:R-:W-:Y:S02]  /*2c80*/  MOV R3, RZ ;  /* 0x000000ff00037202 */ /* 0x000fe40000000f00 */
[----:B------:R-:W-:-:S07]  /*2c90*/  ISETP.NE.AND P1, PT, R10, RZ, PT ;  /* 0x000000ff0a00720c */ /* 0x000fce0003f25270 */
[----:B------:R-:W-:Y:S06]  /*2ca0*/  @!P0 BRA `(.L_x_22) ;  /* 0x0000000000848947 */ /* 0x000fec0003800000 */
[----:B------:R-:W0:Y:S01]  /*2cb0*/  LDC.64 R6, c[0x0][0x390] ;  /* 0x0000e400ff067b82 */ /* 0x000e220000000a00 */
[----:B------:R-:W-:Y:S01]  /*2cc0*/  LOP3.LUT R3, R4, 0x7ffffff8, RZ, 0xc0, !PT ;  /* 0x7ffffff804037812 */ /* 0x000fe200078ec0ff */
[----:B------:R-:W-:-:S06]  /*2cd0*/  UMOV UR4, URZ ;  /* 0x000000ff00047c82 */ /* 0x000fcc0008000000 */
.L_x_23:
[----:B0-----:R-:W2:Y:S01]  /*2ce0*/  LDG.E R0, desc[UR8][R6.64] ;  /* 0x0000000806007981 */ /* 0x001ea2000c1e1900 */
[----:B----4-:R-:W0:Y:S01]  /*2cf0*/  LDC.64 R8, c[0x0][0x398] ;  /* 0x0000e600ff087b82 */ /* 0x010e220000000a00 */
[----:B------:R-:W-:-:S04]  /*2d00*/  IMAD R5, R2, R4, UR4 ;  /* 0x0000000402057e24 */ /* 0x000fc8000f8e0204 */
[----:B0-----:R-:W-:Y:S01]  /*2d10*/  IMAD.WIDE R8, R5, 0x4, R8 ;  /* 0x0000000405087825 */ /* 0x001fe200078e0208 */
[----:B--2---:R-:W-:-:S05]  /*2d20*/  FMNMX R5, RZ, R0, !PT ;  /* 0x00000000ff057209 */ /* 0x004fca0007800000 */
[----:B------:R0:W-:Y:S04]  /*2d30*/  STG.E desc[UR8][R8.64], R5 ;  /* 0x0000000508007986 */ /* 0x0001e8000c101908 */
[----:B------:R-:W2:Y:S02]  /*2d40*/  LDG.E R0, desc[UR8][R6.64] ;  /* 0x0000000806007981 */ /* 0x000ea4000c1e1900 */
[----:B--2---:R-:W-:-:S05]  /*2d50*/  FMNMX R11, RZ, R0, !PT ;  /* 0x00000000ff0b7209 */ /* 0x004fca0007800000 */
[----:B------:R1:W-:Y:S04]  /*2d60*/  STG.E desc[UR8][R8.64+0x4], R11 ;  /* 0x0000040b08007986 */ /* 0x0003e8000c101908 */
[----:B------:R-:W2:Y:S02]  /*2d70*/  LDG.E R0, desc[UR8][R6.64] ;  /* 0x0000000806007981 */ /* 0x000ea4000c1e1900 */
[----:B--2---:R-:W-:-:S05]  /*2d80*/  FMNMX R13, RZ, R0, !PT ;  /* 0x00000000ff0d7209 */ /* 0x004fca0007800000 */
[----:B------:R2:W-:Y:S04]  /*2d90*/  STG.E desc[UR8][R8.64+0x8], R13 ;  /* 0x0000080d08007986 */ /* 0x0005e8000c101908 */
[----:B------:R-:W3:Y:S02]  /*2da0*/  LDG.E R0, desc[UR8][R6.64] ;  /* 0x0000000806007981 */ /* 0x000ee4000c1e1900 */
[----:B---3--:R-:W-:-:S05]  /*2db0*/  FMNMX R15, RZ, R0, !PT ;  /* 0x00000000ff0f7209 */ /* 0x008fca0007800000 */
[----:B------:R3:W-:Y:S04]  /*2dc0*/  STG.E desc[UR8][R8.64+0xc], R15 ;  /* 0x00000c0f08007986 */ /* 0x0007e8000c101908 */
[----:B------:R-:W0:Y:S02]  /*2dd0*/  LDG.E R0, desc[UR8][R6.64] ;  /* 0x0000000806007981 */ /* 0x000e24000c1e1900 */
[----:B0-----:R-:W-:-:S05]  /*2de0*/  FMNMX R5, RZ, R0, !PT ;  /* 0x00000000ff057209 */ /* 0x001fca0007800000 */
[----:B------:R4:W-:Y:S04]  /*2df0*/  STG.E desc[UR8][R8.64+0x10], R5 ;  /* 0x0000100508007986 */ /* 0x0009e8000c101908 */
[----:B------:R-:W1:Y:S02]  /*2e00*/  LDG.E R0, desc[UR8][R6.64] ;  /* 0x0000000806007981 */ /* 0x000e64000c1e1900 */
[----:B-1----:R-:W-:-:S05]  /*2e10*/  FMNMX R11, RZ, R0, !PT ;  /* 0x00000000ff0b7209 */ /* 0x002fca0007800000 */
[----:B------:R4:W-:Y:S04]  /*2e20*/  STG.E desc[UR8][R8.64+0x14], R11 ;  /* 0x0000140b08007986 */ /* 0x0009e8000c101908 */
[----:B------:R-:W2:Y:S02]  /*2e30*/  LDG.E R0, desc[UR8][R6.64] ;  /* 0x0000000806007981 */ /* 0x000ea4000c1e1900 */
[----:B--2---:R-:W-:-:S05]  /*2e40*/  FMNMX R13, RZ, R0, !PT ;  /* 0x00000000ff0d7209 */ /* 0x004fca0007800000 */
[----:B------:R4:W-:Y:S04]  /*2e50*/  STG.E desc[UR8][R8.64+0x18], R13 ;  /* 0x0000180d08007986 */ /* 0x0009e8000c101908 */
[----:B------:R-:W3:Y:S01]  /*2e60*/  LDG.E R0, desc[UR8][R6.64] ;  /* 0x0000000806007981 */ /* 0x000ee2000c1e1900 */
[----:B------:R-:W-:-:S06]  /*2e70*/  UIADD3 UR4, UPT, UPT, UR4, 0x8, URZ ;  /* 0x0000000804047890 */ /* 0x000fcc000fffe0ff */
[----:B------:R-:W-:Y:S02]  /*2e80*/  ISETP.NE.AND P0, PT, R3, UR4, PT ;  /* 0x0000000403007c0c */ /* 0x000fe4000bf05270 */
[----:B---3--:R-:W-:-:S05]  /*2e90*/  FMNMX R15, RZ, R0, !PT ;  /* 0x00000000ff0f7209 */ /* 0x008fca0007800000 */
[----:B------:R4:W-:Y:S06]  /*2ea0*/  STG.E desc[UR8][R8.64+0x1c], R15 ;  /* 0x00001c0f08007986 */ /* 0x0009ec000c101908 */
[----:B------:R-:W-:Y:S05]  /*2eb0*/  @P0 BRA `(.L_x_23) ;  /* 0xfffffffc00880947 */ /* 0x000fea000383ffff */
.L_x_22:
[----:B------:R-:W-:Y:S05]  /*2ec0*/  @!P1 EXIT ;  /* 0x000000000000994d */ /* 0x000fea0003800000 */
[----:B------:R-:W-:Y:S02]  /*2ed0*/  ISETP.GE.U32.AND P0, PT, R10, 0x4, PT ;  /* 0x000000040a00780c */ /* 0x000fe40003f06070 */
[----:B------:R-:W-:-:S04]  /*2ee0*/  LOP3.LUT R12, R4, 0x3, RZ, 0xc0, !PT ;  /* 0x00000003040c7812 */ /* 0x000fc800078ec0ff */
[----:B------:R-:W-:-:S07]  /*2ef0*/  ISETP.NE.AND P1, PT, R12, RZ, PT ;  /* 0x000000ff0c00720c */ /* 0x000fce0003f25270 */
[----:B------:R-:W-:Y:S06]  /*2f00*/  @!P0 BRA `(.L_x_24) ;  /* 0x0000000000448947 */ /* 0x000fec0003800000 */
[----:B----4-:R-:W0:Y:S08]  /*2f10*/  LDC.64 R8, c[0x0][0x390] ;  /* 0x0000e400ff087b82 */ /* 0x010e300000000a00 */
[----:B------:R-:W1:Y:S01]  /*2f20*/  LDC.64 R6, c[0x0][0x398] ;  /* 0x0000e600ff067b82 */ /* 0x000e620000000a00 */
[----:B0-----:R-:W2:Y:S01]  /*2f30*/  LDG.E R0, desc[UR8][R8.64] ;  /* 0x0000000808007981 */ /* 0x001ea2000c1e1900 */
[----:B------:R-:W-:-:S04]  /*2f40*/  IMAD R5, R2, R4, R3 ;  /* 0x0000000402057224 */ /* 0x000fc800078e0203 */
[----:B-1----:R-:W-:Y:S01]  /*2f50*/  IMAD.WIDE R6, R5, 0x4, R6 ;  /* 0x0000000405067825 */ /* 0x002fe200078e0206 */
        /* <DEDUP_REMOVED lines=8> */
[----:B------:R-:W2:Y:S01]  /*2fe0*/  LDG.E R0, desc[UR8][R8.64] ;  /* 0x0000000808007981 */ /* 0x000ea2000c1e1900 */
[----:B------:R-:W-:Y:S02]  /*2ff0*/  IADD3 R3, PT, PT, R3, 0x4, RZ ;  /* 0x0000000403037810 */ /* 0x000fe40007ffe0ff */
[----:B--2---:R-:W-:-:S05]  /*3000*/  FMNMX R15, RZ, R0, !PT ;  /* 0x00000000ff0f7209 */ /* 0x004fca0007800000 */
[----:B------:R0:W-:Y:S02]  /*3010*/  STG.E desc[UR8][R6.64+0xc], R15 ;  /* 0x00000c0f06007986 */ /* 0x0001e4000c101908 */
.L_x_24:
[----:B------:R-:W-:Y:S05]  /*3020*/  @!P1 EXIT ;  /* 0x000000000000994d */ /* 0x000fea0003800000 */
[----:B------:R-:W-:Y:S02]  /*3030*/  ISETP.NE.AND P0, PT, R12, 0x1, PT ;  /* 0x000000010c00780c */ /* 0x000fe40003f05270 */
[----:B------:R-:W-:-:S04]  /*3040*/  LOP3.LUT R0, R4, 0x1, RZ, 0xc0, !PT ;  /* 0x0000000104007812 */ /* 0x000fc800078ec0ff */
[----:B------:R-:W-:-:S07]  /*3050*/  ISETP.NE.U32.AND P1, PT, R0, 0x1, PT ;  /* 0x000000010000780c */ /* 0x000fce0003f25070 */
[----:B------:R-:W-:Y:S06]  /*3060*/  @!P0 BRA `(.L_x_25) ;  /* 0x00000000002c8947 */ /* 0x000fec0003800000 */
[----:B0-----:R-:W0:Y:S08]  /*3070*/  LDC.64 R6, c[0x0][0x390] ;  /* 0x0000e400ff067b82 */ /* 0x001e300000000a00 */
[----:B----4-:R-:W1:Y:S01]  /*3080*/  LDC.64 R8, c[0x0][0x398] ;  /* 0x0000e600ff087b82 */ /* 0x010e620000000a00 */
[----:B0-----:R-:W2:Y:S01]  /*3090*/  LDG.E R0, desc[UR8][R6.64] ;  /* 0x0000000806007981 */ /* 0x001ea2000c1e1900 */
[----:B------:R-:W-:-:S04]  /*30a0*/  IMAD R5, R2, R4, R3 ;  /* 0x0000000402057224 */ /* 0x000fc800078e0203 */
[----:B-1----:R-:W-:Y:S01]  /*30b0*/  IMAD.WIDE R8, R5, 0x4, R8 ;  /* 0x0000000405087825 */ /* 0x002fe200078e0208 */
[----:B--2---:R-:W-:-:S05]  /*30c0*/  FMNMX R5, RZ, R0, !PT ;  /* 0x00000000ff057209 */ /* 0x004fca0007800000 */
[----:B------:R1:W-:Y:S04]  /*30d0*/  STG.E desc[UR8][R8.64], R5 ;  /* 0x0000000508007986 */ /* 0x0003e8000c101908 */
[----:B------:R-:W2:Y:S01]  /*30e0*/  LDG.E R0, desc[UR8][R6.64] ;  /* 0x0000000806007981 */ /* 0x000ea2000c1e1900 */
[----:B------:R-:W-:Y:S02]  /*30f0*/  IADD3 R3, PT, PT, R3, 0x2, RZ ;  /* 0x0000000203037810 */ /* 0x000fe40007ffe0ff */
[----:B--2---:R-:W-:-:S05]  /*3100*/  FMNMX R11, RZ, R0, !PT ;  /* 0x00000000ff0b7209 */ /* 0x004fca0007800000 */
[----:B------:R1:W-:Y:S02]  /*3110*/  STG.E desc[UR8][R8.64+0x4], R11 ;  /* 0x0000040b08007986 */ /* 0x0003e4000c101908 */
.L_x_25:
[----:B------:R-:W-:Y:S05]  /*3120*/  @P1 EXIT ;  /* 0x000000000000194d */ /* 0x000fea0003800000 */
[----:B0-----:R-:W0:Y:S08]  /*3130*/  LDC.64 R6, c[0x0][0x390] ;  /* 0x0000e400ff067b82 */ /* 0x001e300000000a00 */
[----:B-1--4-:R-:W1:Y:S01]  /*3140*/  LDC.64 R8, c[0x0][0x398] ;  /* 0x0000e600ff087b82 */ /* 0x012e620000000a00 */
[----:B0-----:R-:W2:Y:S01]  /*3150*/  LDG.E R6, desc[UR8][R6.64] ;  /* 0x0000000806067981 */ /* 0x001ea2000c1e1900 */
[----:B------:R-:W-:-:S04]  /*3160*/  IMAD R3, R2, R4, R3 ;  /* 0x0000000402037224 */ /* 0x000fc800078e0203 */
[----:B-1----:R-:W-:Y:S01]  /*3170*/  IMAD.WIDE R2, R3, 0x4, R8 ;  /* 0x0000000403027825 */ /* 0x002fe200078e0208 */
[----:B--2---:R-:W-:-:S05]  /*3180*/  FMNMX R5, RZ, R6, !PT ;  /* 0x00000006ff057209 */ /* 0x004fca0007800000 */
[----:B------:R-:W-:Y:S01]  /*3190*/  STG.E desc[UR8][R2.64], R5 ;  /* 0x0000000502007986 */ /* 0x000fe2000c101908 */
[----:B------:R-:W-:Y:S05]  /*31a0*/  EXIT ;  /* 0x000000000000794d */ /* 0x000fea0003800000 */
.L_x_0:
[----:B------:R-:W0:Y:S01]  /*31b0*/  LDCU.64 UR4, c[0x0][0x390] ;  /* 0x00007200ff0477ac */ /* 0x000e220008000a00 */
[----:B------:R-:W-:Y:S01]  /*31c0*/  VIADD R0, R4, 0xffffffff ;  /* 0xffffffff04007836 */ /* 0x000fe20000000000 */
        /* <DEDUP_REMOVED lines=11> */
.L_x_28:
[----:B-1----:R-:W-:Y:S01]  /*3280*/  IMAD R7, R2, R4, UR4 ;  /* 0x0000000402077e24 */ /* 0x002fe2000f8e0204 */
[----:B------:R-:W-:-:S03]  /*3290*/  UIADD3 UR4, UPT, UPT, UR4, 0x8, URZ ;  /* 0x0000000804047890 */ /* 0x000fc6000fffe0ff */
[----:B0-----:R-:W-:-:S03]  /*32a0*/  IMAD.WIDE R6, R7, 0x4, R8 ;  /* 0x0000000407067825 */ /* 0x001fc600078e0208 */
[----:B------:R-:W-:Y:S02]  /*32b0*/  ISETP.NE.AND P0, PT, R3, UR4, PT ;  /* 0x0000000403007c0c */ /* 0x000fe4000bf05270 */
[----:B------:R1:W-:Y:S04]  /*32c0*/  STG.E desc[UR8][R6.64], RZ ;  /* 0x000000ff06007986 */ /* 0x0003e8000c101908 */
[----:B------:R1:W-:Y:S04]  /*32d0*/  STG.E desc[UR8][R6.64+0x4], RZ ;  /* 0x000004ff06007986 */ /* 0x0003e8000c101908 */
[----:B------:R1:W-:Y:S04]  /*32e0*/  STG.E desc[UR8][R6.64+0x8], RZ ;  /* 0x000008ff06007986 */ /* 0x0003e8000c101908 */
[----:B------:R1:W-:Y:S04]  /*32f0*/  STG.E desc[UR8][R6.64+0xc], RZ ;  /* 0x00000cff06007986 */ /* 0x0003e8000c101908 */
[----:B------:R1:W-:Y:S04]  /*3300*/  STG.E desc[UR8][R6.64+0x10], RZ ;  /* 0x000010ff06007986 */ /* 0x0003e8000c101908 */
[----:B------:R1:W-:Y:S04]  /*3310*/  STG.E desc[UR8][R6.64+0x14], RZ ;  /* 0x000014ff06007986 */ /* 0x0003e8000c101908 */
[----:B------:R1:W-:Y:S04]  /*3320*/  STG.E desc[UR8][R6.64+0x18], RZ ;  /* 0x000018ff06007986 */ /* 0x0003e8000c101908 */
[----:B------:R1:W-:Y:S01]  /*3330*/  STG.E desc[UR8][R6.64+0x1c], RZ ;  /* 0x00001cff06007986 */ /* 0x0003e2000c101908 */
[----:B------:R-:W-:Y:S05]  /*3340*/  @P0 BRA `(.L_x_28) ;  /* 0xfffffffc00cc0947 */ /* 0x000fea000383ffff */
.L_x_27:
[----:B------:R-:W-:Y:S05]  /*3350*/  @!P1 EXIT ;  /* 0x000000000000994d */ /* 0x000fea0003800000 */
[----:B------:R-:W-:Y:S02]  /*3360*/  ISETP.GE.U32.AND P0, PT, R5, 0x4, PT ;  /* 0x000000040500780c */ /* 0x000fe40003f06070 */
[----:B------:R-:W-:-:S04]  /*3370*/  LOP3.LUT R0, R4, 0x3, RZ, 0xc0, !PT ;  /* 0x0000000304007812 */ /* 0x000fc800078ec0ff */
[----:B------:R-:W-:-:S07]  /*3380*/  ISETP.NE.AND P1, PT, R0, RZ, PT ;  /* 0x000000ff0000720c */ /* 0x000fce0003f25270 */
[----:B------:R-:W-:Y:S06]  /*3390*/  @!P0 BRA `(.L_x_29) ;  /* 0x0000000000208947 */ /* 0x000fec0003800000 */
[----:B-1----:R-:W0:Y:S01]  /*33a0*/  LDC.64 R6, c[0x0][0x398] ;  /* 0x0000e600ff067b82 */ /* 0x002e220000000a00 */
[----:B------:R-:W-:Y:S01]  /*33b0*/  IMAD R5, R2, R4, R3 ;  /* 0x0000000402057224 */ /* 0x000fe200078e0203 */
[----:B------:R-:W-:-:S03]  /*33c0*/  IADD3 R3, PT, PT, R3, 0x4, RZ ;  /* 0x0000000403037810 */ /* 0x000fc60007ffe0ff */
[----:B0-----:R-:W-:-:S05]  /*33d0*/  IMAD.WIDE R6, R5, 0x4, R6 ;  /* 0x0000000405067825 */ /* 0x001fca00078e0206 */
[----:B------:R0:W-:Y:S04]  /*33e0*/  STG.E desc[UR8][R6.64], RZ ;  /* 0x000000ff06007986 */ /* 0x0001e8000c101908 */
[----:B------:R0:W-:Y:S04]  /*33f0*/  STG.E desc[UR8][R6.64+0x4], RZ ;  /* 0x000004ff06007986 */ /* 0x0001e8000c101908 */
[----:B------:R0:W-:Y:S04]  /*3400*/  STG.E desc[UR8][R6.64+0x8], RZ ;  /* 0x000008ff06007986 */ /* 0x0001e8000c101908 */
[----:B------:R0:W-:Y:S02]  /*3410*/  STG.E desc[UR8][R6.64+0xc], RZ ;  /* 0x00000cff06007986 */ /* 0x0001e4000c101908 */
.L_x_29:
[----:B------:R-:W-:Y:S05]  /*3420*/  @!P1 EXIT ;  /* 0x000000000000994d */ /* 0x000fea0003800000 */
[----:B------:R-:W-:Y:S02]  /*3430*/  ISETP.NE.AND P0, PT, R0, 0x1, PT ;  /* 0x000000010000780c */ /* 0x000fe40003f05270 */
[----:B------:R-:W-:-:S04]  /*3440*/  LOP3.LUT R0, R4, 0x1, RZ, 0xc0, !PT ;  /* 0x0000000104007812 */ /* 0x000fc800078ec0ff */
[----:B------:R-:W-:-:S07]  /*3450*/  ISETP.NE.U32.AND P1, PT, R0, 0x1, PT ;  /* 0x000000010000780c */ /* 0x000fce0003f25070 */
[----:B01----:R-:W0:Y:S01]  /*3460*/  @P0 LDC.64 R6, c[0x0][0x398] ;  /* 0x0000e600ff060b82 */ /* 0x003e220000000a00 */
[----:B------:R-:W-:-:S04]  /*3470*/  @P0 IMAD R5, R2, R4, R3 ;  /* 0x0000000402050224 */ /* 0x000fc800078e0203 */
[----:B0-----:R-:W-:-:S05]  /*3480*/  @P0 IMAD.WIDE R6, R5, 0x4, R6 ;  /* 0x0000000405060825 */ /* 0x001fca00078e0206 */
[----:B------:R0:W-:Y:S04]  /*3490*/  @P0 STG.E desc[UR8][R6.64], RZ ;  /* 0x000000ff06000986 */ /* 0x0001e8000c101908 */
[----:B------:R0:W-:Y:S01]  /*34a0*/  @P0 STG.E desc[UR8][R6.64+0x4], RZ ;  /* 0x000004ff06000986 */ /* 0x0001e2000c101908 */
[----:B------:R-:W-:Y:S05]  /*34b0*/  @P1 EXIT ;  /* 0x000000000000194d */ /* 0x000fea0003800000 */
[----:B0-----:R-:W0:Y:S01]  /*34c0*/  LDC.64 R6, c[0x0][0x398] ;  /* 0x0000e600ff067b82 */ /* 0x001e220000000a00 */
[----:B------:R-:W-:-:S05]  /*34d0*/  @P0 IADD3 R3, PT, PT, R3, 0x2, RZ ;  /* 0x0000000203030810 */ /* 0x000fca0007ffe0ff */
[----:B------:R-:W-:-:S04]  /*34e0*/  IMAD R3, R2, R4, R3 ;  /* 0x0000000402037224 */ /* 0x000fc800078e0203 */
[----:B0-----:R-:W-:-:S05]  /*34f0*/  IMAD.WIDE R2, R3, 0x4, R6 ;  /* 0x0000000403027825 */ /* 0x001fca00078e0206 */
[----:B------:R-:W-:Y:S01]  /*3500*/  STG.E desc[UR8][R2.64], RZ ;  /* 0x000000ff02007986 */ /* 0x000fe2000c101908 */
[----:B------:R-:W-:Y:S05]  /*3510*/  EXIT ;  /* 0x000000000000794d */ /* 0x000fea0003800000 */
.L_x_26:
[----:B------:R-:W-:Y:S01]  /*3520*/  ISETP.GE.U32.AND P0, PT, R0, 0xf, PT ;  /* 0x0000000f0000780c */ /* 0x000fe20003f06070 */
[----:B------:R-:W-:Y:S01]  /*3530*/  IMAD.MOV.U32 R3, RZ, RZ, RZ ;  /* 0x000000ffff037224 */ /* 0x000fe200078e00ff */
[----:B------:R-:W-:-:S04]  /*3540*/  LOP3.LUT R10, R4, 0xf, RZ, 0xc0, !PT ;  /* 0x0000000f040a7812 */ /* 0x000fc800078ec0ff */
[----:B------:R-:W-:-:S07]  /*3550*/  ISETP.NE.AND P1, PT, R10, RZ, PT ;  /* 0x000000ff0a00720c */ /* 0x000fce0003f25270 */
[----:B------:R-:W-:Y:S06]  /*3560*/  @!P0 BRA `(.L_x_30) ;  /* 0x0000000000e48947 */ /* 0x000fec0003800000 */
[----:B------:R-:W0:Y:S01]  /*3570*/  LDC.64 R6, c[0x0][0x390] ;  /* 0x0000e400ff067b82 */ /* 0x000e220000000a00 */
[----:B------:R-:W-:Y:S01]  /*3580*/  LOP3.LUT R3, R4, 0x7ffffff0, RZ, 0xc0, !PT ;  /* 0x7ffffff004037812 */ /* 0x000fe200078ec0ff */
[----:B------:R-:W-:-:S06]  /*3590*/  UMOV UR4, URZ ;  /* 0x000000ff00047c82 */ /* 0x000fcc0008000000 */
.L_x_31:
        /* <DEDUP_REMOVED lines=54> */
.L_x_30:
[----:B------:R-:W-:Y:S05]  /*3900*/  @!P1 EXIT ;  /* 0x000000000000994d */ /* 0x000fea0003800000 */
[----:B------:R-:W-:Y:S02]  /*3910*/  ISETP.GE.U32.AND P0, PT, R10, 0x8, PT ;  /* 0x000000080a00780c */ /* 0x000fe40003f06070 */
[----:B------:R-:W-:-:S04]  /*3920*/  LOP3.LUT R12, R4, 0x7, RZ, 0xc0, !PT ;  /* 0x00000007040c7812 */ /* 0x000fc800078ec0ff */
[----:B------:R-:W-:-:S07]  /*3930*/  ISETP.NE.AND P1, PT, R12, RZ, PT ;  /* 0x000000ff0c00720c */ /* 0x000fce0003f25270 */
[----:B------:R-:W-:Y:S06]  /*3940*/  @!P0 BRA `(.L_x_32) ;  /* 0x0000000000748947 */ /* 0x000fec0003800000 */
[----:B------:R-:W0:Y:S08]  /*3950*/  LDC.64 R6, c[0x0][0x390] ;  /* 0x0000e400ff067b82 */ /* 0x000e300000000a00 */
[----:B----4-:R-:W1:Y:S01]  /*3960*/  LDC.64 R8, c[0x0][0x398] ;  /* 0x0000e600ff087b82 */ /* 0x010e620000000a00 */
        /* <DEDUP_REMOVED lines=24> */
[----:B------:R-:W-:Y:S02]  /*3af0*/  IADD3 R3, PT, PT, R3, 0x8, RZ ;  /* 0x0000000803037810 */ /* 0x000fe40007ffe0ff */
[----:B---3--:R-:W-:-:S05]  /*3b00*/  FMNMX R15, RZ, R0, !PT ;  /* 0x00000000ff0f7209 */ /* 0x008fca0007800000 */
[----:B------:R0:W-:Y:S02]  /*3b10*/  STG.E desc[UR8][R8.64+0x1c], R15 ;  /* 0x00001c0f08007986 */ /* 0x0001e4000c101908 */
.L_x_32:
[----:B------:R-:W-:Y:S05]  /*3b20*/  @!P1 EXIT ;  /* 0x000000000000994d */ /* 0x000fea0003800000 */
[----:B------:R-:W-:Y:S02]  /*3b30*/  ISETP.GE.U32.AND P0, PT, R12, 0x4, PT ;  /* 0x000000040c00780c */ /* 0x000fe40003f06070 */
[----:B------:R-:W-:-:S04]  /*3b40*/  LOP3.LUT R14, R4, 0x3, RZ, 0xc0, !PT ;  /* 0x00000003040e7812 */ /* 0x000fc800078ec0ff */
[----:B------:R-:W-:-:S07]  /*3b50*/  ISETP.NE.AND P1, PT, R14, RZ, PT ;  /* 0x000000ff0e00720c */ /* 0x000fce0003f25270 */
[----:B------:R-:W-:Y:S06]  /*3b60*/  @!P0 BRA `(.L_x_33) ;  /* 0x0000000000448947 */ /* 0x000fec0003800000 */
[----:B------:R-:W1:Y:S08]  /*3b70*/  LDC.64 R6, c[0x0][0x390] ;  /* 0x0000e400ff067b82 */ /* 0x000e700000000a00 */
[----:B0---4-:R-:W0:Y:S01]  /*3b80*/  LDC.64 R8, c[0x0][0x398] ;  /* 0x0000e600ff087b82 */ /* 0x011e220000000a00 */
[----:B-1----:R-:W2:Y:S01]  /*3b90*/  LDG.E R0, desc[UR8][R6.64] ;  /* 0x0000000806007981 */ /* 0x002ea2000c1e1900 */
[----:B------:R-:W-:-:S04]  /*3ba0*/  IMAD R5, R2, R4, R3 ;  /* 0x0000000402057224 */ /* 0x000fc800078e0203 */
        /* <DEDUP_REMOVED lines=13> */
.L_x_33:
[----:B------:R-:W-:Y:S05]  /*3c80*/  @!P1 EXIT ;  /* 0x000000000000994d */ /* 0x000fea0003800000 */
[----:B01--4-:R-:W0:Y:S01]  /*3c90*/  LDC.64 R8, c[0x0][0x390] ;  /* 0x0000e400ff087b82 */ /* 0x013e220000000a00 */
[----:B------:R-:W-:-:S07]  /*3ca0*/  UMOV UR4, URZ ;  /* 0x000000ff00047c82 */ /* 0x000fce0008000000 */
[----:B------:R-:W1:Y:S02]  /*3cb0*/  LDC.64 R10, c[0x0][0x398] ;  /* 0x0000e600ff0a7b82 */ /* 0x000e640000000a00 */
.L_x_34:
[----:B0-2---:R-:W2:Y:S01]  /*3cc0*/  LDG.E R0, desc[UR8][R8.64] ;  /* 0x0000000808007981 */ /* 0x005ea2000c1e1900 */
[----:B------:R-:W-:Y:S01]  /*3cd0*/  IMAD R7, R2, R4, R3 ;  /* 0x0000000402077224 */ /* 0x000fe200078e0203 */
[----:B------:R-:W-:Y:S01]  /*3ce0*/  UIADD3 UR4, UPT, UPT, UR4, 0x1, URZ ;  /* 0x0000000104047890 */ /* 0x000fe2000fffe0ff */
[----:B------:R-:W-:Y:S02]  /*3cf0*/  IADD3 R3, PT, PT, R3, 0x1, RZ ;  /* 0x0000000103037810 */ /* 0x000fe40007ffe0ff */
[----:B-1----:R-:W-:-:S03]  /*3d00*/  IMAD.WIDE R6, R7, 0x4, R10 ;  /* 0x0000000407067825 */ /* 0x002fc600078e020a */
[----:B------:R-:W-:Y:S02]  /*3d10*/  ISETP.NE.AND P0, PT, R14, UR4, PT ;  /* 0x000000040e007c0c */ /* 0x000fe4000bf05270 */
[----:B--2---:R-:W-:-:S05]  /*3d20*/  FMNMX R5, RZ, R0, !PT ;  /* 0x00000000ff057209 */ /* 0x004fca0007800000 */
[----:B------:R2:W-:Y:S06]  /*3d30*/  STG.E desc[UR8][R6.64], R5 ;  /* 0x0000000506007986 */ /* 0x0005ec000c101908 */
[----:B------:R-:W-:Y:S05]  /*3d40*/  @P0 BRA `(.L_x_34) ;  /* 0xfffffffc00dc0947 */ /* 0x000fea000383ffff */
[----:B------:R-:W-:Y:S05]  /*3d50*/  EXIT ;  /* 0x000000000000794d */ /* 0x000fea0003800000 */
.L_x_35:
[----:B------:R-:W-:-:S00]  /*3d60*/  BRA `(.L_x_35) ;  /* 0xfffffffc00fc7947 */ /* 0x000fc0000383ffff */
[----:B------:R-:W-:-:S00]  /*3d70*/  NOP ;  /* 0x0000000000007918 */ /* 0x000fc00000000000 */
        /* <DEDUP_REMOVED lines=8> */
.L_x_37:


//--------------------- .text._Z13conv2d_simplePfS_S_ii --------------------------
	.section	.text._Z13conv2d_simplePfS_S_ii,"ax",@progbits
	.align	128
        .global         _Z13conv2d_simplePfS_S_ii
        .type           _Z13conv2d_simplePfS_S_ii,@function
        .size           _Z13conv2d_simplePfS_S_ii,(.L_x_38 - _Z13conv2d_simplePfS_S_ii)
        .other          _Z13conv2d_simplePfS_S_ii,@"STO_CUDA_ENTRY STV_DEFAULT"
_Z13conv2d_simplePfS_S_ii:
.text._Z13conv2d_simplePfS_S_ii:
[----:B------:R-:W-:Y:S01]  /*0000*/  LDC R1, c[0x0][0x37c] ;  /* 0x0000df00ff017b82 */ /* 0x000fe20000000800 */
[----:B------:R-:W0:Y:S07]  /*0010*/  S2R R3, SR_TID.X ;  /* 0x0000000000037919 */ /* 0x000e2e0000002100 */
[----:B------:R-:W1:Y:S01]  /*0020*/  LDC R9, c[0x0][0x364] ;  /* 0x0000d900ff097b82 */ /* 0x000e620000000800 */
[----:B------:R-:W1:Y:S07]  /*0030*/  S2R R0, SR_TID.Y ;  /* 0x0000000000007919 */ /* 0x000e6e0000002200 */
[----:B------:R-:W0:Y:S08]  /*0040*/  S2UR UR5, SR_CTAID.X ;  /* 0x00000000000579c3 */ /* 0x000e300000002500 */
[----:B------:R-:W0:Y:S08]  /*0050*/  LDC R8, c[0x0][0x360] ;  /* 0x0000d800ff087b82 */ /* 0x000e300000000800 */
[----:B------:R-:W2:Y:S08]  /*0060*/  LDC.64 R6, c[0x0][0x398] ;  /* 0x0000e600ff067b82 */ /* 0x000eb00000000a00 */
[----:B------:R-:W1:Y:S01]  /*0070*/  S2UR UR4, SR_CTAID.Y ;  /* 0x00000000000479c3 */ /* 0x000e620000002600 */
[----:B0-----:R-:W-:Y:S01]  /*0080*/  IMAD R8, R8, UR5, R3 ;  /* 0x0000000508087c24 */ /* 0x001fe2000f8e0203 */
[----:B--2---:R-:W-:-:S02]  /*0090*/  IADD3 R11, PT, PT, R7, -0x2, RZ ;  /* 0xfffffffe070b7810 */ /* 0x004fc40007ffe0ff */
[----:B------:R-:W-:Y:S02]  /*00a0*/  IADD3 R6, PT, PT, R6, -0x2, RZ ;  /* 0xfffffffe06067810 */ /* 0x000fe40007ffe0ff */
[----:B------:R-:W-:Y:S01]  /*00b0*/  ISETP.GE.AND P0, PT, R8, R11, PT ;  /* 0x0000000b0800720c */ /* 0x000fe20003f06270 */
[----:B-1----:R-:W-:-:S05]  /*00c0*/  IMAD R9, R9, UR4, R0 ;  /* 0x0000000409097c24 */ /* 0x002fca000f8e0200 */
[----:B------:R-:W-:-:S13]  /*00d0*/  ISETP.GE.OR P0, PT, R9, R6, P0 ;  /* 0x000000060900720c */ /* 0x000fda0000706670 */
[----:B------:R-:W-:Y:S05]  /*00e0*/  @P0 EXIT ;  /* 0x000000000000094d */ /* 0x000fea0003800000 */
[----:B------:R-:W0:Y:S01]  /*00f0*/  LDC.64 R22, c[0x0][0x380] ;  /* 0x0000e000ff167b82 */ /* 0x000e220000000a00 */
[----:B------:R-:W1:Y:S01]  /*0100*/  LDCU.64 UR4, c[0x0][0x358] ;  /* 0x00006b00ff0477ac */ /* 0x000e620008000a00 */
[----:B------:R-:W-:-:S06]  /*0110*/  IMAD R5, R9, R7, R8 ;  /* 0x0000000709057224 */ /* 0x000fcc00078e0208 */
[----:B------:R-:W2:Y:S01]  /*0120*/  LDC.64 R2, c[0x0][0x388] ;  /* 0x0000e200ff027b82 */ /* 0x000ea20000000a00 */
[----:B0-----:R-:W-:-:S05]  /*0130*/  IMAD.WIDE R22, R5, 0x4, R22 ;  /* 0x0000000405167825 */ /* 0x001fca00078e0216 */
[----:B-1----:R-:W3:Y:S04]  /*0140*/  LDG.E R0, desc[UR4][R22.64] ;  /* 0x0000000416007981 */ /* 0x002ee8000c1e1900 */
[----:B--2---:R-:W3:Y:S01]  /*0150*/  LDG.E R15, desc[UR4][R2.64] ;  /* 0x00000004020f7981 */ /* 0x004ee2000c1e1900 */
[----:B------:R-:W-:-:S03]  /*0160*/  IMAD.WIDE R4, R7, 0x4, R22 ;  /* 0x0000000407047825 */ /* 0x000fc600078e0216 */
[----:B------:R-:W2:Y:S04]  /*0170*/  LDG.E R14, desc[UR4][R2.64+0x4] ;  /* 0x00000404020e7981 */ /* 0x000ea8000c1e1900 */
[----:B------:R-:W2:Y:S04]  /*0180*/  LDG.E R17, desc[UR4][R22.64+0x4] ;  /* 0x0000040416117981 */ /* 0x000ea8000c1e1900 */
[----:B------:R-:W4:Y:S04]  /*0190*/  LDG.E R16, desc[UR4][R22.64+0x8] ;  /* 0x0000080416107981 */ /* 0x000f28000c1e1900 */
[----:B------:R-:W4:Y:S04]  /*01a0*/  LDG.E R21, desc[UR4][R2.64+0x8] ;  /* 0x0000080402157981 */ /* 0x000f28000c1e1900 */
[----:B------:R-:W5:Y:S04]  /*01b0*/  LDG.E R19, desc[UR4][R2.64+0xc] ;  /* 0x00000c0402137981 */ /* 0x000f68000c1e1900 */
[----:B------:R-:W5:Y:S01]  /*01c0*/  LDG.E R18, desc[UR4][R4.64] ;  /* 0x0000000404127981 */ /* 0x000f62000c1e1900 */
[----:B------:R-:W-:-:S03]  /*01d0*/  IMAD.WIDE R6, R7, 0x4, R4 ;  /* 0x0000000407067825 */ /* 0x000fc600078e0204 */
[----:B------:R-:W5:Y:S04]  /*01e0*/  LDG.E R10, desc[UR4][R2.64+0x10] ;  /* 0x00001004020a7981 */ /* 0x000f68000c1e1900 */
[----:B------:R-:W5:Y:S04]  /*01f0*/  LDG.E R13, desc[UR4][R4.64+0x4] ;  /* 0x00000404040d7981 */ /* 0x000f68000c1e1900 */
[----:B------:R0:W5:Y:S04]  /*0200*/  LDG.E R12, desc[UR4][R4.64+0x8] ;  /* 0x00000804040c7981 */ /* 0x000168000c1e1900 */
[----:B------:R-:W5:Y:S04]  /*0210*/  LDG.E R27, desc[UR4][R2.64+0x14] ;  /* 0x00001404021b7981 */ /* 0x000f68000c1e1900 */
[----:B------:R-:W5:Y:S01]  /*0220*/  LDG.E R25, desc[UR4][R2.64+0x18] ;  /* 0x0000180402197981 */ /* 0x000f62000c1e1900 */
[----:B0-----:R-:W0:Y:S03]  /*0230*/  LDC.64 R4, c[0x0][0x390] ;  /* 0x0000e400ff047b82 */ /* 0x001e260000000a00 */
[----:B------:R-:W5:Y:S04]  /*0240*/  LDG.E R22, desc[UR4][R6.64] ;  /* 0x0000000406167981 */ /* 0x000f68000c1e1900 */
[----:B------:R-:W5:Y:S04]  /*0250*/  LDG.E R23, desc[UR4][R2.64+0x1c] ;  /* 0x00001c0402177981 */ /* 0x000f68000c1e1900 */
[----:B------:R-:W5:Y:S04]  /*0260*/  LDG.E R20, desc[UR4][R6.64+0x4] ;  /* 0x0000040406147981 */ /* 0x000f68000c1e1900 */
[----:B------:R-:W5:Y:S04]  /*0270*/  LDG.E R24, desc[UR4][R6.64+0x8] ;  /* 0x0000080406187981 */ /* 0x000f68000c1e1900 */
[----:B------:R-:W5:Y:S01]  /*0280*/  LDG.E R29, desc[UR4][R2.64+0x20] ;  /* 0x00002004021d7981 */ /* 0x000f62000c1e1900 */
[----:B------:R-:W-:-:S04]  /*0290*/  IMAD R9, R9, R11, R8 ;  /* 0x0000000b09097224 */ /* 0x000fc800078e0208 */
[----:B0-----:R-:W-:-:S04]  /*02a0*/  IMAD.WIDE R4, R9, 0x4, R4 ;  /* 0x0000000409047825 */ /* 0x001fc800078e0204 */
[----:B---3--:R-:W-:-:S04]  /*02b0*/  FFMA R0, R0, R15, RZ ;  /* 0x0000000f00007223 */ /* 0x008fc800000000ff */
[----:B--2---:R-:W-:-:S04]  /*02c0*/  FFMA R17, R17, R14, R0 ;  /* 0x0000000e11117223 */ /* 0x004fc80000000000 */
[----:B----4-:R-:W-:-:S04]  /*02d0*/  FFMA R17, R16, R21, R17 ;  /* 0x0000001510117223 */ /* 0x010fc80000000011 */
[----:B-----5:R-:W-:-:S04]  /*02e0*/  FFMA R18, R18, R19, R17 ;  /* 0x0000001312127223 */ /* 0x020fc80000000011 */
[----:B------:R-:W-:-:S04]  /*02f0*/  FFMA R13, R13, R10, R18 ;  /* 0x0000000a0d0d7223 */ /* 0x000fc80000000012 */
[----:B------:R-:W-:-:S04]  /*0300*/  FFMA R13, R12, R27, R13 ;  /* 0x0000001b0c0d7223 */ /* 0x000fc8000000000d */
[----:B------:R-:W-:-:S04]  /*0310*/  FFMA R13, R22, R25, R13 ;  /* 0x00000019160d7223 */ /* 0x000fc8000000000d */
[----:B------:R-:W-:-:S04]  /*0320*/  FFMA R13, R20, R23, R13 ;  /* 0x00000017140d7223 */ /* 0x000fc8000000000d */
[----:B------:R-:W-:-:S05]  /*0330*/  FFMA R13, R24, R29, R13 ;  /* 0x0000001d180d7223 */ /* 0x000fca000000000d */
[----:B------:R-:W-:-:S05]  /*0340*/  FMNMX R13, RZ, R13, !PT ;  /* 0x0000000dff0d7209 */ /* 0x000fca0007800000 */
[----:B------:R-:W-:Y:S01]  /*0350*/  STG.E desc[UR4][R4.64], R13 ;  /* 0x0000000d04007986 */ /* 0x000fe2000c101904 */
[----:B------:R-:W-:Y:S05]  /*0360*/  EXIT ;  /* 0x000000000000794d */ /* 0x000fea0003800000 */
.L_x_36:
        /* <DEDUP_REMOVED lines=9> */
.L_x_38:


//--------------------- .nv.shared.reserved.0     --------------------------
	.section	.nv.shared.reserved.0,"aw",@nobits
	.weak		__nv_reservedSMEM_offset_0_alias
	.size		__nv_reservedSMEM_offset_0_alias, 0, 64
	.other		__nv_reservedSMEM_offset_0_alias,@"STO_CUDA_RESERVED_SHARED STV_DEFAULT"
__nv_reservedSMEM_offset_0_alias:
	.zero		0
	.zero		64


//--------------------- .nv.constant0._Z15conv2d_advancedPfS_S_S_iiiiiiiiiii --------------------------
	.section	.nv.constant0._Z15conv2d_advancedPfS_S_S_iiiiiiiiiii,"a",@progbits
	.sectionflags	@""
	.align	4
.nv.constant0._Z15conv2d_advancedPfS_S_S_iiiiiiiiiii:
	.zero		972


//--------------------- .nv.constant0._Z13conv2d_simplePfS_S_ii --------------------------
	.section	.nv.constant0._Z13conv2d_simplePfS_S_ii,"a",@progbits
	.sectionflags	@""
	.align	4
.nv.constant0._Z13conv2d_simplePfS_S_ii:
	.zero		928


//--------------------- SYMBOLS --------------------------

	.type		.nv.reservedSmem.offset0,@object
	.size		.nv.reservedSmem.offset0,0x4
